//
// Generated by NVIDIA NVVM Compiler
//
// Compiler Build ID: CL-36424714
// Cuda compilation tools, release 13.0, V13.0.88
// Based on NVVM 20.0.0
//

.version 9.0
.target sm_100
.address_size 64

	// .globl	_Z21fp16_gemm_wmma_kernelILi128ELi128ELi32EEvPK6__halfiiS2_iPS0_
// _ZZ21fp16_gemm_wmma_kernelILi128ELi128ELi32EEvPK6__halfiiS2_iPS0_E6smem_A has been demoted
// _ZZ21fp16_gemm_wmma_kernelILi128ELi128ELi32EEvPK6__halfiiS2_iPS0_E6smem_B has been demoted

.visible .entry _Z21fp16_gemm_wmma_kernelILi128ELi128ELi32EEvPK6__halfiiS2_iPS0_(
	.param .u64 .ptr .align 1 _Z21fp16_gemm_wmma_kernelILi128ELi128ELi32EEvPK6__halfiiS2_iPS0__param_0,
	.param .u32 _Z21fp16_gemm_wmma_kernelILi128ELi128ELi32EEvPK6__halfiiS2_iPS0__param_1,
	.param .u32 _Z21fp16_gemm_wmma_kernelILi128ELi128ELi32EEvPK6__halfiiS2_iPS0__param_2,
	.param .u64 .ptr .align 1 _Z21fp16_gemm_wmma_kernelILi128ELi128ELi32EEvPK6__halfiiS2_iPS0__param_3,
	.param .u32 _Z21fp16_gemm_wmma_kernelILi128ELi128ELi32EEvPK6__halfiiS2_iPS0__param_4,
	.param .u64 .ptr .align 1 _Z21fp16_gemm_wmma_kernelILi128ELi128ELi32EEvPK6__halfiiS2_iPS0__param_5
)
{
	.reg .pred 	%p<56>;
	.reg .b16 	%rs<84>;
	.reg .b32 	%r<239>;
	.reg .b32 	%f<73>;
	.reg .b64 	%rd<40>;
	// demoted variable
	.shared .align 2 .b8 _ZZ21fp16_gemm_wmma_kernelILi128ELi128ELi32EEvPK6__halfiiS2_iPS0_E6smem_A[8192];
	// demoted variable
	.shared .align 2 .b8 _ZZ21fp16_gemm_wmma_kernelILi128ELi128ELi32EEvPK6__halfiiS2_iPS0_E6smem_B[8192];
	ld.param.u64 	%rd4, [_Z21fp16_gemm_wmma_kernelILi128ELi128ELi32EEvPK6__halfiiS2_iPS0__param_0];
	ld.param.u32 	%r84, [_Z21fp16_gemm_wmma_kernelILi128ELi128ELi32EEvPK6__halfiiS2_iPS0__param_1];
	ld.param.u32 	%r85, [_Z21fp16_gemm_wmma_kernelILi128ELi128ELi32EEvPK6__halfiiS2_iPS0__param_2];
	ld.param.u64 	%rd5, [_Z21fp16_gemm_wmma_kernelILi128ELi128ELi32EEvPK6__halfiiS2_iPS0__param_3];
	ld.param.u32 	%r86, [_Z21fp16_gemm_wmma_kernelILi128ELi128ELi32EEvPK6__halfiiS2_iPS0__param_4];
	ld.param.u64 	%rd3, [_Z21fp16_gemm_wmma_kernelILi128ELi128ELi32EEvPK6__halfiiS2_iPS0__param_5];
	cvta.to.global.u64 	%rd1, %rd4;
	cvta.to.global.u64 	%rd2, %rd5;
	mov.u32 	%r1, %tid.x;
	shr.u32 	%r2, %r1, 8;
	mov.u32 	%r87, %ctaid.x;
	shl.b32 	%r3, %r87, 7;
	mov.u32 	%r88, %ctaid.y;
	shl.b32 	%r4, %r88, 7;
	shl.b32 	%r89, %r2, 4;
	or.b32  	%r5, %r89, %r3;
	shr.u32 	%r90, %r1, 1;
	and.b32  	%r6, %r90, 112;
	or.b32  	%r7, %r6, %r4;
	setp.lt.s32 	%p1, %r85, 1;
	mov.f32 	%f65, 0f00000000;
	mov.f32 	%f66, %f65;
	mov.f32 	%f67, %f65;
	mov.f32 	%f68, %f65;
	mov.f32 	%f69, %f65;
	mov.f32 	%f70, %f65;
	mov.f32 	%f71, %f65;
	mov.f32 	%f72, %f65;
	@%p1 bra 	$L__BB0_56;
	mov.u32 	%r8, %ntid.x;
	add.s32 	%r9, %r1, %r8;
	cvt.u16.u32 	%rs44, %r9;
	xor.b16  	%rs45, %rs44, 4095;
	cvt.u16.u32 	%rs46, %r8;
	div.u16 	%rs47, %rs45, %rs46;
	shl.b32 	%r92, %r2, 10;
	mov.u32 	%r93, _ZZ21fp16_gemm_wmma_kernelILi128ELi128ELi32EEvPK6__halfiiS2_iPS0_E6smem_A;
	add.s32 	%r10, %r93, %r92;
	and.b16  	%rs1, %rs47, 3;
	shr.u32 	%r94, %r1, 5;
	and.b32  	%r11, %r1, 31;
	add.s32 	%r12, %r94, %r3;
	mul.lo.s32 	%r13, %r12, %r85;
	shr.u32 	%r95, %r9, 5;
	and.b32  	%r14, %r9, 31;
	add.s32 	%r15, %r95, %r3;
	mul.lo.s32 	%r16, %r15, %r85;
	shl.b32 	%r96, %r9, 1;
	and.b32  	%r97, %r96, 8190;
	add.s32 	%r17, %r93, %r97;
	add.s32 	%r18, %r9, %r8;
	shr.u32 	%r98, %r18, 5;
	and.b32  	%r19, %r18, 31;
	add.s32 	%r20, %r98, %r3;
	mul.lo.s32 	%r21, %r20, %r85;
	shl.b32 	%r99, %r18, 1;
	and.b32  	%r100, %r99, 8190;
	add.s32 	%r22, %r93, %r100;
	add.s32 	%r23, %r18, %r8;
	and.b32  	%r101, %r1, 127;
	add.s32 	%r24, %r101, %r4;
	shl.b32 	%r102, %r1, 1;
	mov.u32 	%r103, _ZZ21fp16_gemm_wmma_kernelILi128ELi128ELi32EEvPK6__halfiiS2_iPS0_E6smem_B;
	add.s32 	%r25, %r103, %r102;
	and.b32  	%r104, %r9, 127;
	add.s32 	%r26, %r104, %r4;
	add.s32 	%r27, %r103, %r97;
	and.b32  	%r105, %r18, 127;
	add.s32 	%r28, %r105, %r4;
	add.s32 	%r29, %r103, %r100;
	shl.b32 	%r106, %r6, 1;
	add.s32 	%r30, %r103, %r106;
	shl.b32 	%r31, %r8, 2;
	mov.b32 	%r231, 0;
	mov.f32 	%f65, 0f00000000;
$L__BB0_2:
	setp.eq.s16 	%p2, %rs1, 2;
	mov.u32 	%r232, %r1;
	@%p2 bra 	$L__BB0_15;
	setp.lt.s32 	%p3, %r12, %r84;
	add.s32 	%r33, %r11, %r231;
	setp.lt.s32 	%p4, %r33, %r85;
	and.pred  	%p5, %p3, %p4;
	@%p5 bra 	$L__BB0_5;
	mov.f32 	%f27, 0f00000000;
	// begin inline asm
	{  cvt.rn.f16.f32 %rs70, %f27;}

	// end inline asm
	bra.uni 	$L__BB0_6;
$L__BB0_5:
	add.s32 	%r108, %r13, %r33;
	mul.wide.s32 	%rd6, %r108, 2;
	add.s64 	%rd7, %rd1, %rd6;
	ld.global.nc.u16 	%rs70, [%rd7];
$L__BB0_6:
	setp.eq.s16 	%p6, %rs1, 3;
	and.b32  	%r109, %r1, 992;
	or.b32  	%r110, %r109, %r11;
	shl.b32 	%r111, %r110, 1;
	mov.u32 	%r112, _ZZ21fp16_gemm_wmma_kernelILi128ELi128ELi32EEvPK6__halfiiS2_iPS0_E6smem_A;
	add.s32 	%r113, %r112, %r111;
	st.shared.u16 	[%r113], %rs70;
	mov.u32 	%r232, %r9;
	@%p6 bra 	$L__BB0_15;
	setp.lt.s32 	%p7, %r15, %r84;
	add.s32 	%r34, %r14, %r231;
	setp.lt.s32 	%p8, %r34, %r85;
	and.pred  	%p9, %p7, %p8;
	@%p9 bra 	$L__BB0_9;
	mov.f32 	%f28, 0f00000000;
	// begin inline asm
	{  cvt.rn.f16.f32 %rs71, %f28;}

	// end inline asm
	bra.uni 	$L__BB0_10;
$L__BB0_9:
	add.s32 	%r115, %r16, %r34;
	mul.wide.s32 	%rd8, %r115, 2;
	add.s64 	%rd9, %rd1, %rd8;
	ld.global.nc.u16 	%rs71, [%rd9];
$L__BB0_10:
	setp.eq.s16 	%p10, %rs1, 0;
	st.shared.u16 	[%r17], %rs71;
	mov.u32 	%r232, %r18;
	@%p10 bra 	$L__BB0_15;
	setp.lt.s32 	%p11, %r20, %r84;
	add.s32 	%r35, %r19, %r231;
	setp.lt.s32 	%p12, %r35, %r85;
	and.pred  	%p13, %p11, %p12;
	@%p13 bra 	$L__BB0_13;
	mov.f32 	%f29, 0f00000000;
	// begin inline asm
	{  cvt.rn.f16.f32 %rs72, %f29;}

	// end inline asm
	bra.uni 	$L__BB0_14;
$L__BB0_13:
	add.s32 	%r117, %r21, %r35;
	mul.wide.s32 	%rd10, %r117, 2;
	add.s64 	%rd11, %rd1, %rd10;
	ld.global.nc.u16 	%rs72, [%rd11];
$L__BB0_14:
	st.shared.u16 	[%r22], %rs72;
	mov.u32 	%r232, %r23;
$L__BB0_15:
	shl.b32 	%r118, %r8, 1;
	add.s32 	%r235, %r118, %r232;
	mad.lo.s32 	%r234, %r8, 3, %r232;
	add.s32 	%r233, %r8, %r232;
$L__BB0_16:
	shr.u32 	%r119, %r232, 5;
	and.b32  	%r44, %r232, 31;
	add.s32 	%r45, %r119, %r3;
	add.s32 	%r46, %r44, %r231;
	setp.ge.s32 	%p14, %r45, %r84;
	setp.ge.s32 	%p15, %r46, %r85;
	or.pred  	%p16, %p14, %p15;
	@%p16 bra 	$L__BB0_18;
	mad.lo.s32 	%r120, %r45, %r85, %r46;
	mul.wide.s32 	%rd12, %r120, 2;
	add.s64 	%rd13, %rd1, %rd12;
	ld.global.nc.u16 	%rs73, [%rd13];
	bra.uni 	$L__BB0_19;
$L__BB0_18:
	mov.f32 	%f30, 0f00000000;
	// begin inline asm
	{  cvt.rn.f16.f32 %rs73, %f30;}

	// end inline asm
$L__BB0_19:
	and.b32  	%r121, %r232, 4064;
	or.b32  	%r122, %r121, %r44;
	shl.b32 	%r123, %r122, 1;
	mov.u32 	%r124, _ZZ21fp16_gemm_wmma_kernelILi128ELi128ELi32EEvPK6__halfiiS2_iPS0_E6smem_A;
	add.s32 	%r125, %r124, %r123;
	st.shared.u16 	[%r125], %rs73;
	shr.u32 	%r126, %r233, 5;
	and.b32  	%r47, %r233, 31;
	add.s32 	%r48, %r126, %r3;
	add.s32 	%r49, %r47, %r231;
	setp.lt.s32 	%p17, %r48, %r84;
	setp.lt.s32 	%p18, %r49, %r85;
	and.pred  	%p19, %p17, %p18;
	@%p19 bra 	$L__BB0_21;
	mov.f32 	%f31, 0f00000000;
	// begin inline asm
	{  cvt.rn.f16.f32 %rs74, %f31;}

	// end inline asm
	bra.uni 	$L__BB0_22;
$L__BB0_21:
	mad.lo.s32 	%r127, %r48, %r85, %r49;
	mul.wide.s32 	%rd14, %r127, 2;
	add.s64 	%rd15, %rd1, %rd14;
	ld.global.nc.u16 	%rs74, [%rd15];
$L__BB0_22:
	and.b32  	%r128, %r233, 4064;
	or.b32  	%r129, %r128, %r47;
	shl.b32 	%r130, %r129, 1;
	add.s32 	%r132, %r124, %r130;
	st.shared.u16 	[%r132], %rs74;
	add.s32 	%r50, %r232, %r8;
	shr.u32 	%r133, %r235, 5;
	and.b32  	%r51, %r235, 31;
	add.s32 	%r52, %r133, %r3;
	add.s32 	%r53, %r51, %r231;
	setp.lt.s32 	%p20, %r52, %r84;
	setp.lt.s32 	%p21, %r53, %r85;
	and.pred  	%p22, %p20, %p21;
	@%p22 bra 	$L__BB0_24;
	mov.f32 	%f32, 0f00000000;
	// begin inline asm
	{  cvt.rn.f16.f32 %rs75, %f32;}

	// end inline asm
	bra.uni 	$L__BB0_25;
$L__BB0_24:
	mad.lo.s32 	%r134, %r52, %r85, %r53;
	mul.wide.s32 	%rd16, %r134, 2;
	add.s64 	%rd17, %rd1, %rd16;
	ld.global.nc.u16 	%rs75, [%rd17];
$L__BB0_25:
	and.b32  	%r135, %r235, 4064;
	or.b32  	%r136, %r135, %r51;
	shl.b32 	%r137, %r136, 1;
	add.s32 	%r139, %r124, %r137;
	st.shared.u16 	[%r139], %rs75;
	add.s32 	%r54, %r50, %r8;
	shr.u32 	%r140, %r234, 5;
	and.b32  	%r55, %r234, 31;
	add.s32 	%r56, %r140, %r3;
	add.s32 	%r57, %r55, %r231;
	setp.lt.s32 	%p23, %r56, %r84;
	setp.lt.s32 	%p24, %r57, %r85;
	and.pred  	%p25, %p23, %p24;
	@%p25 bra 	$L__BB0_27;
	mov.f32 	%f33, 0f00000000;
	// begin inline asm
	{  cvt.rn.f16.f32 %rs76, %f33;}

	// end inline asm
	bra.uni 	$L__BB0_28;
$L__BB0_27:
	mad.lo.s32 	%r141, %r56, %r85, %r57;
	mul.wide.s32 	%rd18, %r141, 2;
	add.s64 	%rd19, %rd1, %rd18;
	ld.global.nc.u16 	%rs76, [%rd19];
$L__BB0_28:
	and.b32  	%r142, %r234, 4064;
	or.b32  	%r143, %r142, %r55;
	shl.b32 	%r144, %r143, 1;
	add.s32 	%r146, %r124, %r144;
	st.shared.u16 	[%r146], %rs76;
	add.s32 	%r147, %r54, %r8;
	add.s32 	%r232, %r147, %r8;
	add.s32 	%r235, %r235, %r31;
	add.s32 	%r234, %r234, %r31;
	add.s32 	%r233, %r233, %r31;
	setp.lt.u32 	%p26, %r232, 4096;
	@%p26 bra 	$L__BB0_16;
	setp.eq.s16 	%p27, %rs1, 2;
	mov.u32 	%r237, %r1;
	@%p27 bra 	$L__BB0_42;
	setp.lt.s32 	%p28, %r24, %r86;
	shr.u32 	%r149, %r1, 7;
	add.s32 	%r62, %r149, %r231;
	setp.lt.s32 	%p29, %r62, %r85;
	and.pred  	%p30, %p29, %p28;
	@%p30 bra 	$L__BB0_32;
	mov.f32 	%f34, 0f00000000;
	// begin inline asm
	{  cvt.rn.f16.f32 %rs77, %f34;}

	// end inline asm
	bra.uni 	$L__BB0_33;
$L__BB0_32:
	mad.lo.s32 	%r150, %r62, %r86, %r24;
	mul.wide.s32 	%rd20, %r150, 2;
	add.s64 	%rd21, %rd2, %rd20;
	ld.global.nc.u16 	%rs77, [%rd21];
$L__BB0_33:
	setp.eq.s16 	%p31, %rs1, 3;
	st.shared.u16 	[%r25], %rs77;
	mov.u32 	%r237, %r9;
	@%p31 bra 	$L__BB0_42;
	setp.lt.s32 	%p32, %r26, %r86;
	shr.u32 	%r152, %r9, 7;
	add.s32 	%r63, %r152, %r231;
	setp.lt.s32 	%p33, %r63, %r85;
	and.pred  	%p34, %p33, %p32;
	@%p34 bra 	$L__BB0_36;
	mov.f32 	%f35, 0f00000000;
	// begin inline asm
	{  cvt.rn.f16.f32 %rs78, %f35;}

	// end inline asm
	bra.uni 	$L__BB0_37;
$L__BB0_36:
	mad.lo.s32 	%r153, %r63, %r86, %r26;
	mul.wide.s32 	%rd22, %r153, 2;
	add.s64 	%rd23, %rd2, %rd22;
	ld.global.nc.u16 	%rs78, [%rd23];
$L__BB0_37:
	setp.eq.s16 	%p35, %rs1, 0;
	st.shared.u16 	[%r27], %rs78;
	mov.u32 	%r237, %r18;
	@%p35 bra 	$L__BB0_42;
	setp.lt.s32 	%p36, %r28, %r86;
	shr.u32 	%r155, %r18, 7;
	add.s32 	%r64, %r155, %r231;
	setp.lt.s32 	%p37, %r64, %r85;
	and.pred  	%p38, %p37, %p36;
	@%p38 bra 	$L__BB0_40;
	mov.f32 	%f36, 0f00000000;
	// begin inline asm
	{  cvt.rn.f16.f32 %rs79, %f36;}

	// end inline asm
	bra.uni 	$L__BB0_41;
$L__BB0_40:
	mad.lo.s32 	%r156, %r64, %r86, %r28;
	mul.wide.s32 	%rd24, %r156, 2;
	add.s64 	%rd25, %rd2, %rd24;
	ld.global.nc.u16 	%rs79, [%rd25];
$L__BB0_41:
	st.shared.u16 	[%r29], %rs79;
	mov.u32 	%r237, %r23;
$L__BB0_42:
	shr.u32 	%r157, %r237, 7;
	and.b32  	%r67, %r237, 127;
	add.s32 	%r68, %r157, %r231;
	add.s32 	%r69, %r67, %r4;
	setp.ge.s32 	%p39, %r68, %r85;
	setp.ge.s32 	%p40, %r69, %r86;
	or.pred  	%p41, %p39, %p40;
	@%p41 bra 	$L__BB0_44;
	mad.lo.s32 	%r159, %r68, %r86, %r69;
	mul.wide.s32 	%rd26, %r159, 2;
	add.s64 	%rd27, %rd2, %rd26;
	ld.global.nc.u16 	%rs80, [%rd27];
	bra.uni 	$L__BB0_45;
$L__BB0_44:
	mov.f32 	%f37, 0f00000000;
	// begin inline asm
	{  cvt.rn.f16.f32 %rs80, %f37;}

	// end inline asm
$L__BB0_45:
	and.b32  	%r160, %r237, 3968;
	or.b32  	%r161, %r160, %r67;
	shl.b32 	%r162, %r161, 1;
	mov.u32 	%r163, _ZZ21fp16_gemm_wmma_kernelILi128ELi128ELi32EEvPK6__halfiiS2_iPS0_E6smem_B;
	add.s32 	%r164, %r163, %r162;
	st.shared.u16 	[%r164], %rs80;
	add.s32 	%r70, %r237, %r8;
	shr.u32 	%r165, %r70, 7;
	and.b32  	%r71, %r70, 127;
	add.s32 	%r72, %r165, %r231;
	add.s32 	%r166, %r71, %r4;
	setp.lt.s32 	%p42, %r72, %r85;
	setp.lt.s32 	%p43, %r166, %r86;
	and.pred  	%p44, %p42, %p43;
	@%p44 bra 	$L__BB0_47;
	mov.f32 	%f38, 0f00000000;
	// begin inline asm
	{  cvt.rn.f16.f32 %rs81, %f38;}

	// end inline asm
	bra.uni 	$L__BB0_48;
$L__BB0_47:
	mad.lo.s32 	%r167, %r72, %r86, %r166;
	mul.wide.s32 	%rd28, %r167, 2;
	add.s64 	%rd29, %rd2, %rd28;
	ld.global.nc.u16 	%rs81, [%rd29];
$L__BB0_48:
	and.b32  	%r168, %r70, 3968;
	or.b32  	%r169, %r168, %r71;
	shl.b32 	%r170, %r169, 1;
	add.s32 	%r172, %r163, %r170;
	st.shared.u16 	[%r172], %rs81;
	add.s32 	%r74, %r70, %r8;
	shr.u32 	%r173, %r74, 7;
	and.b32  	%r75, %r74, 127;
	add.s32 	%r76, %r173, %r231;
	add.s32 	%r77, %r75, %r4;
	setp.lt.s32 	%p45, %r76, %r85;
	setp.lt.s32 	%p46, %r77, %r86;
	and.pred  	%p47, %p45, %p46;
	@%p47 bra 	$L__BB0_50;
	mov.f32 	%f39, 0f00000000;
	// begin inline asm
	{  cvt.rn.f16.f32 %rs82, %f39;}

	// end inline asm
	bra.uni 	$L__BB0_51;
$L__BB0_50:
	mad.lo.s32 	%r175, %r76, %r86, %r77;
	mul.wide.s32 	%rd30, %r175, 2;
	add.s64 	%rd31, %rd2, %rd30;
	ld.global.nc.u16 	%rs82, [%rd31];
$L__BB0_51:
	and.b32  	%r176, %r74, 3968;
	or.b32  	%r177, %r176, %r75;
	shl.b32 	%r178, %r177, 1;
	add.s32 	%r180, %r163, %r178;
	st.shared.u16 	[%r180], %rs82;
	add.s32 	%r78, %r74, %r8;
	shr.u32 	%r181, %r78, 7;
	and.b32  	%r79, %r78, 127;
	add.s32 	%r80, %r181, %r231;
	add.s32 	%r81, %r79, %r4;
	setp.lt.s32 	%p48, %r80, %r85;
	setp.lt.s32 	%p49, %r81, %r86;
	and.pred  	%p50, %p48, %p49;
	@%p50 bra 	$L__BB0_53;
	mov.f32 	%f40, 0f00000000;
	// begin inline asm
	{  cvt.rn.f16.f32 %rs83, %f40;}

	// end inline asm
	bra.uni 	$L__BB0_54;
$L__BB0_53:
	mad.lo.s32 	%r183, %r80, %r86, %r81;
	mul.wide.s32 	%rd32, %r183, 2;
	add.s64 	%rd33, %rd2, %rd32;
	ld.global.nc.u16 	%rs83, [%rd33];
$L__BB0_54:
	and.b32  	%r184, %r78, 3968;
	or.b32  	%r185, %r184, %r79;
	shl.b32 	%r186, %r185, 1;
	add.s32 	%r188, %r163, %r186;
	st.shared.u16 	[%r188], %rs83;
	add.s32 	%r237, %r78, %r8;
	setp.lt.u32 	%p51, %r237, 4096;
	@%p51 bra 	$L__BB0_42;
	bar.sync 	0;
	mov.b32 	%r189, 32;
	wmma.load.a.sync.aligned.row.m16n16k16.shared.f16 	{%r190, %r191, %r192, %r193, %r194, %r195, %r196, %r197}, [%r10], %r189;
	mov.b32 	%r198, 128;
	wmma.load.b.sync.aligned.row.m16n16k16.shared.f16 	{%r199, %r200, %r201, %r202, %r203, %r204, %r205, %r206}, [%r30], %r198;
	wmma.mma.sync.aligned.row.row.m16n16k16.f32.f32 {%f41, %f42, %f43, %f44, %f45, %f46, %f47, %f48}, {%r190, %r191, %r192, %r193, %r194, %r195, %r196, %r197}, {%r199, %r200, %r201, %r202, %r203, %r204, %r205, %r206}, {%f72, %f71, %f70, %f69, %f68, %f67, %f66, %f65};
	add.s32 	%r207, %r10, 32;
	wmma.load.a.sync.aligned.row.m16n16k16.shared.f16 	{%r208, %r209, %r210, %r211, %r212, %r213, %r214, %r215}, [%r207], %r189;
	add.s32 	%r216, %r30, 4096;
	wmma.load.b.sync.aligned.row.m16n16k16.shared.f16 	{%r217, %r218, %r219, %r220, %r221, %r222, %r223, %r224}, [%r216], %r198;
	wmma.mma.sync.aligned.row.row.m16n16k16.f32.f32 {%f72, %f71, %f70, %f69, %f68, %f67, %f66, %f65}, {%r208, %r209, %r210, %r211, %r212, %r213, %r214, %r215}, {%r217, %r218, %r219, %r220, %r221, %r222, %r223, %r224}, {%f41, %f42, %f43, %f44, %f45, %f46, %f47, %f48};
	bar.sync 	0;
	add.s32 	%r231, %r231, 32;
	setp.lt.s32 	%p52, %r231, %r85;
	@%p52 bra 	$L__BB0_2;
$L__BB0_56:
	setp.ge.s32 	%p53, %r5, %r84;
	setp.ge.s32 	%p54, %r7, %r86;
	or.pred  	%p55, %p53, %p54;
	@%p55 bra 	$L__BB0_58;
	// begin inline asm
	{  cvt.rn.f16.f32 %rs62, %f72;}

	// end inline asm
	// begin inline asm
	{  cvt.rn.f16.f32 %rs63, %f71;}

	// end inline asm
	mov.b32 	%r226, {%rs62, %rs63};
	// begin inline asm
	{  cvt.rn.f16.f32 %rs64, %f70;}

	// end inline asm
	// begin inline asm
	{  cvt.rn.f16.f32 %rs65, %f69;}

	// end inline asm
	mov.b32 	%r227, {%rs64, %rs65};
	// begin inline asm
	{  cvt.rn.f16.f32 %rs66, %f68;}

	// end inline asm
	// begin inline asm
	{  cvt.rn.f16.f32 %rs67, %f67;}

	// end inline asm
	mov.b32 	%r228, {%rs66, %rs67};
	// begin inline asm
	{  cvt.rn.f16.f32 %rs68, %f66;}

	// end inline asm
	// begin inline asm
	{  cvt.rn.f16.f32 %rs69, %f65;}

	// end inline asm
	mov.b32 	%r229, {%rs68, %rs69};
	mul.lo.s32 	%r230, %r86, %r5;
	cvt.s64.s32 	%rd34, %r230;
	cvt.u64.u32 	%rd35, %r7;
	add.s64 	%rd36, %rd34, %rd35;
	cvta.to.global.u64 	%rd37, %rd3;
	shl.b64 	%rd38, %rd36, 1;
	add.s64 	%rd39, %rd37, %rd38;
	wmma.store.d.sync.aligned.row.m16n16k16.global.f16 	[%rd39], {%r226, %r227, %r228, %r229}, %r86;
$L__BB0_58:
	ret;

}


// ===== COMPILED SASS (sm_100) =====

	.target	sm_100

	.elftype	@"ET_EXEC"


//--------------------- .note.nv.tkinfo           --------------------------
	.section	.note.nv.tkinfo,"",@"SHT_NOTE"
	.sectionflags	@"SHF_NOTE_NV_TKINFO"
	.tkinfo
        /*0018*/ 	.word	0x00000002
        /*0030*/ 	.string	""
        /*0030*/ 	.string	"ptxas"
        /*0030*/ 	.string	"Cuda compilation tools, release 13.0, V13.0.88"
        /*0030*/ 	.string	"Build cuda_13.0.r13.0/compiler.36424714_0"
        /*0030*/ 	.string	"-arch sm_100 -m 64 "



//--------------------- .note.nv.cuinfo           --------------------------
	.section	.note.nv.cuinfo,"",@"SHT_NOTE"
	.sectionflags	@"SHF_NOTE_NV_CUINFO"
        /*0018*/ 	.short	0x0002
        /*001a*/ 	.short	0x0064
        /*001c*/ 	.short	0x0082
	.zero		2


//--------------------- .nv.info                  --------------------------
	.section	.nv.info,"",@"SHT_CUDA_INFO"
	.align	4


	//----- nvinfo : EIATTR_REGCOUNT
	.align		4
        /*0000*/ 	.byte	0x04, 0x2f
        /*0002*/ 	.short	(.L_1 - .L_0)
	.align		4
.L_0:
        /*0004*/ 	.word	index@(_Z21fp16_gemm_wmma_kernelILi128ELi128ELi32EEvPK6__halfiiS2_iPS0_)
        /*0008*/ 	.word	0x00000028


	//----- nvinfo : EIATTR_FRAME_SIZE
	.align		4
.L_1:
        /*000c*/ 	.byte	0x04, 0x11
        /*000e*/ 	.short	(.L_3 - .L_2)
	.align		4
.L_2:
        /*0010*/ 	.word	index@($__internal_0_$__cuda_sm20_div_u16)
        /*0014*/ 	.word	0x00000000


	//----- nvinfo : EIATTR_FRAME_SIZE
	.align		4
.L_3:
        /*0018*/ 	.byte	0x04, 0x11
        /*001a*/ 	.short	(.L_5 - .L_4)
	.align		4
.L_4:
        /*001c*/ 	.word	index@(_Z21fp16_gemm_wmma_kernelILi128ELi128ELi32EEvPK6__halfiiS2_iPS0_)
        /*0020*/ 	.word	0x00000000


	//----- nvinfo : EIATTR_MIN_STACK_SIZE
	.align		4
.L_5:
        /*0024*/ 	.byte	0x04, 0x12
        /*0026*/ 	.short	(.L_7 - .L_6)
	.align		4
.L_6:
        /*0028*/ 	.word	index@(_Z21fp16_gemm_wmma_kernelILi128ELi128ELi32EEvPK6__halfiiS2_iPS0_)
        /*002c*/ 	.word	0x00000000
.L_7:


//--------------------- .nv.compat                --------------------------
	.section	.nv.compat,"",@"SHT_CUDA_COMPAT_INFO"
	.align	4
        /*0000*/ 	.byte	0x02, 0x09, 0x00, 0x00, 0x02, 0x02, 0x01, 0x00, 0x02, 0x05, 0x05, 0x00, 0x03, 0x07, 0x01, 0x01
        /*0010*/ 	.byte	0x02, 0x03, 0x00, 0x00, 0x02, 0x06, 0x01, 0x00, 0x04, 0x0b, 0x08, 0x00, 0x01, 0x00, 0x00, 0x00
        /*0020*/ 	.byte	0x00, 0x00, 0x00, 0x00


//--------------------- .nv.info._Z21fp16_gemm_wmma_kernelILi128ELi128ELi32EEvPK6__halfiiS2_iPS0_ --------------------------
	.section	.nv.info._Z21fp16_gemm_wmma_kernelILi128ELi128ELi32EEvPK6__halfiiS2_iPS0_,"",@"SHT_CUDA_INFO"
	.sectionflags	@""
	.align	4


	//----- nvinfo : EIATTR_CUDA_API_VERSION
	.align		4
        /*0000*/ 	.byte	0x04, 0x37
        /*0002*/ 	.short	(.L_9 - .L_8)
.L_8:
        /*0004*/ 	.word	0x00000082


	//----- nvinfo : EIATTR_KPARAM_INFO
	.align		4
.L_9:
        /*0008*/ 	.byte	0x04, 0x17
        /*000a*/ 	.short	(.L_11 - .L_10)
.L_10:
        /*000c*/ 	.word	0x00000000
        /*0010*/ 	.short	0x0005
        /*0012*/ 	.short	0x0020
        /*0014*/ 	.byte	0x00, 0xf5, 0x21, 0x00


	//----- nvinfo : EIATTR_KPARAM_INFO
	.align		4
.L_11:
        /*0018*/ 	.byte	0x04, 0x17
        /*001a*/ 	.short	(.L_13 - .L_12)
.L_12:
        /*001c*/ 	.word	0x00000000
        /*0020*/ 	.short	0x0004
        /*0022*/ 	.short	0x0018
        /*0024*/ 	.byte	0x00, 0xf0, 0x11, 0x00


	//----- nvinfo : EIATTR_KPARAM_INFO
	.align		4
.L_13:
        /*0028*/ 	.byte	0x04, 0x17
        /*002a*/ 	.short	(.L_15 - .L_14)
.L_14:
        /*002c*/ 	.word	0x00000000
        /*0030*/ 	.short	0x0003
        /*0032*/ 	.short	0x0010
        /*0034*/ 	.byte	0x00, 0xf5, 0x21, 0x00


	//----- nvinfo : EIATTR_KPARAM_INFO
	.align		4
.L_15:
        /*0038*/ 	.byte	0x04, 0x17
        /*003a*/ 	.short	(.L_17 - .L_16)
.L_16:
        /*003c*/ 	.word	0x00000000
        /*0040*/ 	.short	0x0002
        /*0042*/ 	.short	0x000c
        /*0044*/ 	.byte	0x00, 0xf0, 0x11, 0x00


	//----- nvinfo : EIATTR_KPARAM_INFO
	.align		4
.L_17:
        /*0048*/ 	.byte	0x04, 0x17
        /*004a*/ 	.short	(.L_19 - .L_18)
.L_18:
        /*004c*/ 	.word	0x00000000
        /*0050*/ 	.short	0x0001
        /*0052*/ 	.short	0x0008
        /*0054*/ 	.byte	0x00, 0xf0, 0x11, 0x00


	//----- nvinfo : EIATTR_KPARAM_INFO
	.align		4
.L_19:
        /*0058*/ 	.byte	0x04, 0x17
        /*005a*/ 	.short	(.L_21 - .L_20)
.L_20:
        /*005c*/ 	.word	0x00000000
        /*0060*/ 	.short	0x0000
        /*0062*/ 	.short	0x0000
        /*0064*/ 	.byte	0x00, 0xf5, 0x21, 0x00


	//----- nvinfo : EIATTR_SPARSE_MMA_MASK
	.align		4
.L_21:
        /*0068*/ 	.byte	0x03, 0x50
        /*006a*/ 	.short	0x0000


	//----- nvinfo : EIATTR_WMMA_USED
	.align		4
        /*006c*/ 	.byte	0x01, 0x2b
	.zero		2


	//----- nvinfo : EIATTR_MAXREG_COUNT
	.align		4
        /*0070*/ 	.byte	0x03, 0x1b
        /*0072*/ 	.short	0x00ff


	//----- nvinfo : EIATTR_NUM_BARRIERS
	.align		4
        /*0074*/ 	.byte	0x02, 0x4c
        /*0076*/ 	.byte	0x01
	.zero		1


	//----- nvinfo : EIATTR_MERCURY_ISA_VERSION
	.align		4
        /*0078*/ 	.byte	0x03, 0x5f
        /*007a*/ 	.short	0x0101


	//----- nvinfo : EIATTR_VRC_CTA_INIT_COUNT
	.align		4
        /*007c*/ 	.byte	0x02, 0x4a
	.zero		1
	.zero		1


	//----- nvinfo : EIATTR_EXIT_INSTR_OFFSETS
	.align		4
        /*0080*/ 	.byte	0x04, 0x1c
        /*0082*/ 	.short	(.L_23 - .L_22)


	//   ....[0]....
.L_22:
        /*0084*/ 	.word	0x00001430


	//   ....[1]....
        /*0088*/ 	.word	0x000015b0


	//----- nvinfo : EIATTR_CRS_STACK_SIZE
	.align		4
.L_23:
        /*008c*/ 	.byte	0x04, 0x1e
        /*008e*/ 	.short	(.L_25 - .L_24)
.L_24:
        /*0090*/ 	.word	0x00000000


	//----- nvinfo : EIATTR_CBANK_PARAM_SIZE
	.align		4
.L_25:
        /*0094*/ 	.byte	0x03, 0x19
        /*0096*/ 	.short	0x0028


	//----- nvinfo : EIATTR_PARAM_CBANK
	.align		4
        /*0098*/ 	.byte	0x04, 0x0a
        /*009a*/ 	.short	(.L_27 - .L_26)
	.align		4
.L_26:
        /*009c*/ 	.word	index@(.nv.constant0._Z21fp16_gemm_wmma_kernelILi128ELi128ELi32EEvPK6__halfiiS2_iPS0_)
        /*00a0*/ 	.short	0x0380
        /*00a2*/ 	.short	0x0028


	//----- nvinfo : EIATTR_SW_WAR
	.align		4
.L_27:
        /*00a4*/ 	.byte	0x04, 0x36
        /*00a6*/ 	.short	(.L_29 - .L_28)
.L_28:
        /*00a8*/ 	.word	0x00000008
.L_29:


//--------------------- .nv.callgraph             --------------------------
	.section	.nv.callgraph,"",@"SHT_CUDA_CALLGRAPH"
	.align	4
	.sectionentsize	8
	.align		4
        /*0000*/ 	.word	0x00000000
	.align		4
        /*0004*/ 	.word	0xffffffff
	.align		4
        /*0008*/ 	.word	0x00000000
	.align		4
        /*000c*/ 	.word	0xfffffffe
	.align		4
        /*0010*/ 	.word	0x00000000
	.align		4
        /*0014*/ 	.word	0xfffffffd
	.align		4
        /*0018*/ 	.word	0x00000000
	.align		4
        /*001c*/ 	.word	0xfffffffc


//--------------------- .text._Z21fp16_gemm_wmma_kernelILi128ELi128ELi32EEvPK6__halfiiS2_iPS0_ --------------------------
	.section	.text._Z21fp16_gemm_wmma_kernelILi128ELi128ELi32EEvPK6__halfiiS2_iPS0_,"ax",@progbits
	.align	128
        .global         _Z21fp16_gemm_wmma_kernelILi128ELi128ELi32EEvPK6__halfiiS2_iPS0_
        .type           _Z21fp16_gemm_wmma_kernelILi128ELi128ELi32EEvPK6__halfiiS2_iPS0_,@function
        .size           _Z21fp16_gemm_wmma_kernelILi128ELi128ELi32EEvPK6__halfiiS2_iPS0_,(.L_x_21 - _Z21fp16_gemm_wmma_kernelILi128ELi128ELi32EEvPK6__halfiiS2_iPS0_)
        .other          _Z21fp16_gemm_wmma_kernelILi128ELi128ELi32EEvPK6__halfiiS2_iPS0_,@"STO_CUDA_ENTRY STV_DEFAULT"
_Z21fp16_gemm_wmma_kernelILi128ELi128ELi32EEvPK6__halfiiS2_iPS0_:
.text._Z21fp16_gemm_wmma_kernelILi128ELi128ELi32EEvPK6__halfiiS2_iPS0_:
[----:B------:R-:W-:Y:S01]  /*0000*/  LDC R1, c[0x0][0x37c] ;  /* 0x0000df00ff017b82 */ /* 0x000fe20000000800 */
[----:B------:R-:W0:Y:S07]  /*0010*/  S2R R22, SR_TID.X ;  /* 0x0000000000167919 */ /* 0x000e2e0000002100 */
[----:B------:R-:W1:Y:S01]  /*0020*/  S2UR UR5, SR_CTAID.X ;  /* 0x00000000000579c3 */ /* 0x000e620000002500 */
[----:B------:R-:W2:Y:S01]  /*0030*/  LDCU UR4, c[0x0][0x38c] ;  /* 0x00007180ff0477ac */ /* 0x000ea20008000800 */
[----:B------:R-:W-:-:S02]  /*0040*/  CS2R R10, SRZ ;  /* 0x00000000000a7805 */ /* 0x000fc4000001ff00 */
[----:B------:R-:W-:Y:S02]  /*0050*/  CS2R R8, SRZ ;  /* 0x0000000000087805 */ /* 0x000fe4000001ff00 */
[----:B------:R-:W-:Y:S02]  /*0060*/  CS2R R6, SRZ ;  /* 0x0000000000067805 */ /* 0x000fe4000001ff00 */
[----:B------:R-:W-:Y:S01]  /*0070*/  CS2R R4, SRZ ;  /* 0x0000000000047805 */ /* 0x000fe2000001ff00 */
[----:B------:R-:W3:Y:S01]  /*0080*/  LDCU.64 UR12, c[0x0][0x358] ;  /* 0x00006b00ff0c77ac */ /* 0x000ee20008000a00 */
[----:B------:R-:W4:Y:S01]  /*0090*/  S2UR UR6, SR_CTAID.Y ;  /* 0x00000000000679c3 */ /* 0x000f220000002600 */
[----:B--2---:R-:W-:Y:S02]  /*00a0*/  UISETP.GE.AND UP0, UPT, UR4, 0x1, UPT ;  /* 0x000000010400788c */ /* 0x004fe4000bf06270 */
[----:B-1----:R-:W-:Y:S01]  /*00b0*/  USHF.L.U32 UR5, UR5, 0x7, URZ ;  /* 0x0000000705057899 */ /* 0x002fe200080006ff */
[--C-:B0-----:R-:W-:Y:S01]  /*00c0*/  SHF.R.U32.HI R28, RZ, 0x8, R22.reuse ;  /* 0x00000008ff1c7819 */ /* 0x101fe20000011616 */
[----:B----4-:R-:W-:Y:S01]  /*00d0*/  USHF.L.U32 UR6, UR6, 0x7, URZ ;  /* 0x0000000706067899 */ /* 0x010fe200080006ff */
[----:B------:R-:W-:-:S03]  /*00e0*/  SHF.R.U32.HI R0, RZ, 0x1, R22 ;  /* 0x00000001ff007819 */ /* 0x000fc60000011616 */
[----:B------:R-:W-:Y:S01]  /*00f0*/  IMAD.SHL.U32 R31, R28, 0x10, RZ ;  /* 0x000000101c1f7824 */ /* 0x000fe200078e00ff */
[----:B------:R-:W-:-:S04]  /*0100*/  LOP3.LUT R0, R0, 0x70, RZ, 0xc0, !PT ;  /* 0x0000007000007812 */ /* 0x000fc800078ec0ff */
[----:B------:R-:W-:Y:S02]  /*0110*/  LOP3.LUT R31, R31, UR5, RZ, 0xfc, !PT ;  /* 0x000000051f1f7c12 */ /* 0x000fe4000f8efcff */
[----:B------:R-:W-:Y:S01]  /*0120*/  LOP3.LUT R29, R0, UR6, RZ, 0xfc, !PT ;  /* 0x00000006001d7c12 */ /* 0x000fe2000f8efcff */
[----:B---3--:R-:W-:Y:S06]  /*0130*/  BRA.U !UP0, `(.L_x_0) ;  /* 0x0000001108ac7547 */ /* 0x008fec000b800000 */
[----:B------:R-:W0:Y:S01]  /*0140*/  LDC R21, c[0x0][0x360] ;  /* 0x0000d800ff157b82 */ /* 0x000e220000000800 */
[----:B------:R-:W-:Y:S01]  /*0150*/  MOV R14, 0x1b0 ;  /* 0x000001b0000e7802 */ /* 0x000fe20000000f00 */
[----:B0-----:R-:W-:Y:S01]  /*0160*/  IMAD.IADD R30, R22, 0x1, R21 ;  /* 0x00000001161e7824 */ /* 0x001fe200078e0215 */
[----:B------:R-:W-:-:S04]  /*0170*/  LOP3.LUT R3, R21, 0xffff, RZ, 0xc0, !PT ;  /* 0x0000ffff15037812 */ /* 0x000fc800078ec0ff */
[----:B------:R-:W-:-:S04]  /*0180*/  LOP3.LUT R2, R30, 0xfff, RZ, 0x3c, !PT ;  /* 0x00000fff1e027812 */ /* 0x000fc800078e3cff */
[----:B------:R-:W-:-:S07]  /*0190*/  LOP3.LUT R2, R2, 0xffff, RZ, 0xc0, !PT ;  /* 0x0000ffff02027812 */ /* 0x000fce00078ec0ff */
[----:B------:R-:W-:Y:S05]  /*01a0*/  CALL.REL.NOINC `($__internal_0_$__cuda_sm20_div_u16) ;  /* 0x0000001400047944 */ /* 0x000fea0003c00000 */
[----:B------:R-:W0:Y:S01]  /*01b0*/  S2UR UR7, SR_CgaCtaId ;  /* 0x00000000000779c3 */ /* 0x000e220000008800 */
[----:B------:R-:W-:Y:S01]  /*01c0*/  UMOV UR4, 0x400 ;  /* 0x0000040000047882 */ /* 0x000fe20000000000 */
[----:B------:R-:W-:Y:S01]  /*01d0*/  IMAD.IADD R26, R30, 0x1, R21 ;  /* 0x000000011e1a7824 */ /* 0x000fe200078e0215 */
[----:B------:R-:W-:Y:S01]  /*01e0*/  LOP3.LUT R23, R22, 0x7f, RZ, 0xc0, !PT ;  /* 0x0000007f16177812 */ /* 0x000fe200078ec0ff */
[C---:B------:R-:W-:Y:S01]  /*01f0*/  IMAD.SHL.U32 R25, R30.reuse, 0x2, RZ ;  /* 0x000000021e197824 */ /* 0x040fe200078e00ff */
[----:B------:R-:W-:Y:S01]  /*0200*/  LOP3.LUT R3, R30, 0x7f, RZ, 0xc0, !PT ;  /* 0x0000007f1e037812 */ /* 0x000fe200078ec0ff */
[C---:B------:R-:W-:Y:S01]  /*0210*/  IMAD.SHL.U32 R24, R26.reuse, 0x2, RZ ;  /* 0x000000021a187824 */ /* 0x040fe200078e00ff */
[----:B------:R-:W-:Y:S01]  /*0220*/  LOP3.LUT R2, R26, 0x7f, RZ, 0xc0, !PT ;  /* 0x0000007f1a027812 */ /* 0x000fe200078ec0ff */
[----:B------:R-:W-:Y:S01]  /*0230*/  IMAD.MOV.U32 R11, RZ, RZ, RZ ;  /* 0x000000ffff0b7224 */ /* 0x000fe200078e00ff */
[----:B------:R-:W-:Y:S01]  /*0240*/  LOP3.LUT R20, R20, 0x3, RZ, 0xc0, !PT ;  /* 0x0000000314147812 */ /* 0x000fe200078ec0ff */
[----:B------:R-:W-:Y:S01]  /*0250*/  VIADD R23, R23, UR6 ;  /* 0x0000000617177c36 */ /* 0x000fe20008000000 */
[----:B------:R-:W-:Y:S01]  /*0260*/  LEA.HI R27, R30, UR5, RZ, 0x1b ;  /* 0x000000051e1b7c11 */ /* 0x000fe2000f8fd8ff */
[----:B------:R-:W-:Y:S01]  /*0270*/  VIADD R3, R3, UR6 ;  /* 0x0000000603037c36 */ /* 0x000fe20008000000 */
[----:B------:R-:W-:Y:S01]  /*0280*/  LOP3.LUT R25, R25, 0x1ffe, RZ, 0xc0, !PT ;  /* 0x00001ffe19197812 */ /* 0x000fe200078ec0ff */
[----:B------:R-:W-:Y:S01]  /*0290*/  VIADD R2, R2, UR6 ;  /* 0x0000000602027c36 */ /* 0x000fe20008000000 */
[----:B------:R-:W-:Y:S01]  /*02a0*/  LOP3.LUT R24, R24, 0x1ffe, RZ, 0xc0, !PT ;  /* 0x00001ffe18187812 */ /* 0x000fe200078ec0ff */
[----:B0-----:R-:W-:-:S02]  /*02b0*/  ULEA UR10, UR7, UR4, 0x18 ;  /* 0x00000004070a7291 */ /* 0x001fc4000f8ec0ff */
[----:B------:R-:W-:-:S04]  /*02c0*/  UIADD3 UR4, UPT, UPT, UR4, 0x2000, URZ ;  /* 0x0000200004047890 */ /* 0x000fc8000fffe0ff */
[----:B------:R-:W-:Y:S01]  /*02d0*/  ULEA UR7, UR7, UR4, 0x18 ;  /* 0x0000000407077291 */ /* 0x000fe2000f8ec0ff */
[----:B------:R-:W-:Y:S02]  /*02e0*/  LEA R28, R28, UR10, 0xa ;  /* 0x0000000a1c1c7c11 */ /* 0x000fe4000f8e50ff */
[----:B------:R-:W-:-:S03]  /*02f0*/  UMOV UR4, URZ ;  /* 0x000000ff00047c82 */ /* 0x000fc60008000000 */
[----:B------:R-:W-:Y:S02]  /*0300*/  LEA R0, R0, UR7, 0x1 ;  /* 0x0000000700007c11 */ /* 0x000fe4000f8e08ff */
[----:B------:R-:W-:-:S07]  /*0310*/  LEA R22, R22, UR7, 0x1 ;  /* 0x0000000716167c11 */ /* 0x000fce000f8e08ff */
.L_x_19:
[----:B------:R-:W0:Y:S01]  /*0320*/  S2R R33, SR_TID.X ;  /* 0x0000000000217919 */ /* 0x000e220000002100 */
[----:B------:R-:W-:Y:S01]  /*0330*/  ISETP.NE.AND P0, PT, R20, 0x2, PT ;  /* 0x000000021400780c */ /* 0x000fe20003f05270 */
[----:B------:R-:W-:Y:S01]  /*0340*/  BSSY.RECONVERGENT B0, `(.L_x_1) ;  /* 0x0000037000007945 */ /* 0x000fe20003800200 */
[----:B0-----:R-:W-:-:S11]  /*0350*/  IMAD.MOV.U32 R16, RZ, RZ, R33 ;  /* 0x000000ffff107224 */ /* 0x001fd600078e0021 */
[----:B------:R-:W-:Y:S05]  /*0360*/  @!P0 BRA `(.L_x_2) ;  /* 0x0000000000d08947 */ /* 0x000fea0003800000 */
[----:B------:R-:W0:Y:S01]  /*0370*/  LDC.64 R12, c[0x0][0x388] ;  /* 0x0000e200ff0c7b82 */ /* 0x000e220000000a00 */
[C---:B------:R-:W-:Y:S02]  /*0380*/  LOP3.LUT R16, R33.reuse, 0x1f, RZ, 0xc0, !PT ;  /* 0x0000001f21107812 */ /* 0x040fe400078ec0ff */
[----:B------:R-:W-:-:S03]  /*0390*/  LEA.HI R19, R33, UR5, RZ, 0x1b ;  /* 0x0000000521137c11 */ /* 0x000fc6000f8fd8ff */
[----:B------:R-:W-:-:S05]  /*03a0*/  VIADD R16, R16, UR4 ;  /* 0x0000000410107c36 */ /* 0x000fca0008000000 */
[----:B0-----:R-:W-:-:S04]  /*03b0*/  ISETP.GE.AND P0, PT, R16, R13, PT ;  /* 0x0000000d1000720c */ /* 0x001fc80003f06270 */
[----:B------:R-:W-:-:S13]  /*03c0*/  ISETP.LT.AND P0, PT, R19, R12, !P0 ;  /* 0x0000000c1300720c */ /* 0x000fda0004701270 */
[----:B------:R-:W0:Y:S01]  /*03d0*/  @P0 LDC.64 R14, c[0x0][0x380] ;  /* 0x0000e000ff0e0b82 */ /* 0x000e220000000a00 */
[----:B------:R-:W-:Y:S01]  /*03e0*/  @P0 IMAD R19, R19, R13, R16 ;  /* 0x0000000d13130224 */ /* 0x000fe200078e0210 */
[----:B------:R-:W-:-:S03]  /*03f0*/  @!P0 PRMT R17, RZ, 0x7610, R17 ;  /* 0x00007610ff118816 */ /* 0x000fc60000000011 */
[----:B0-----:R-:W-:-:S05]  /*0400*/  @P0 IMAD.WIDE R14, R19, 0x2, R14 ;  /* 0x00000002130e0825 */ /* 0x001fca00078e020e */
[----:B------:R-:W2:Y:S01]  /*0410*/  @P0 LDG.E.U16.CONSTANT R17, desc[UR12][R14.64] ;  /* 0x0000000c0e110981 */ /* 0x000ea2000c1e9500 */
[----:B------:R-:W0:Y:S01]  /*0420*/  S2UR UR9, SR_CgaCtaId ;  /* 0x00000000000979c3 */ /* 0x000e220000008800 */
[----:B------:R-:W-:Y:S01]  /*0430*/  UMOV UR8, 0x400 ;  /* 0x0000040000087882 */ /* 0x000fe20000000000 */
[----:B------:R-:W-:Y:S02]  /*0440*/  LOP3.LUT R16, R33, 0x3e0, RZ, 0xc0, !PT ;  /* 0x000003e021107812 */ /* 0x000fe400078ec0ff */
[----:B------:R-:W-:Y:S02]  /*0450*/  ISETP.NE.AND P0, PT, R20, 0x3, PT ;  /* 0x000000031400780c */ /* 0x000fe40003f05270 */
[----:B------:R-:W-:Y:S01]  /*0460*/  LOP3.LUT R16, R16, 0x1f, R33, 0xf8, !PT ;  /* 0x0000001f10107812 */ /* 0x000fe200078ef821 */
[----:B0-----:R-:W-:-:S06]  /*0470*/  ULEA UR8, UR9, UR8, 0x18 ;  /* 0x0000000809087291 */ /* 0x001fcc000f8ec0ff */
[----:B------:R-:W-:Y:S01]  /*0480*/  LEA R18, R16, UR8, 0x1 ;  /* 0x0000000810127c11 */ /* 0x000fe2000f8e08ff */
[----:B------:R-:W-:-:S04]  /*0490*/  IMAD.MOV.U32 R16, RZ, RZ, R30 ;  /* 0x000000ffff107224 */ /* 0x000fc800078e001e */
[----:B--2---:R0:W-:Y:S01]  /*04a0*/  STS.U16 [R18], R17 ;  /* 0x0000001112007388 */ /* 0x0041e20000000400 */
[----:B------:R-:W-:Y:S05]  /*04b0*/  @!P0 BRA `(.L_x_2) ;  /* 0x00000000007c8947 */ /* 0x000fea0003800000 */
[----:B------:R-:W-:Y:S01]  /*04c0*/  LOP3.LUT R16, R30, 0x1f, RZ, 0xc0, !PT ;  /* 0x0000001f1e107812 */ /* 0x000fe200078ec0ff */
[----:B------:R-:W-:Y:S04]  /*04d0*/  BSSY.RECONVERGENT B1, `(.L_x_3) ;  /* 0x000000a000017945 */ /* 0x000fe80003800200 */
[----:B------:R-:W-:-:S05]  /*04e0*/  VIADD R16, R16, UR4 ;  /* 0x0000000410107c36 */ /* 0x000fca0008000000 */
[----:B------:R-:W-:-:S04]  /*04f0*/  ISETP.GE.AND P0, PT, R16, R13, PT ;  /* 0x0000000d1000720c */ /* 0x000fc80003f06270 */
[----:B------:R-:W-:-:S13]  /*0500*/  ISETP.LT.AND P0, PT, R27, R12, !P0 ;  /* 0x0000000c1b00720c */ /* 0x000fda0004701270 */
[----:B------:R-:W-:Y:S01]  /*0510*/  @!P0 PRMT R14, RZ, 0x7610, R14 ;  /* 0x00007610ff0e8816 */ /* 0x000fe2000000000e */
[----:B------:R-:W-:Y:S06]  /*0520*/  @!P0 BRA `(.L_x_4) ;  /* 0x0000000000108947 */ /* 0x000fec0003800000 */
[----:B------:R-:W1:Y:S01]  /*0530*/  LDC.64 R14, c[0x0][0x380] ;  /* 0x0000e000ff0e7b82 */ /* 0x000e620000000a00 */
[----:B0-----:R-:W-:-:S04]  /*0540*/  IMAD R17, R27, R13, R16 ;  /* 0x0000000d1b117224 */ /* 0x001fc800078e0210 */
[----:B-1----:R-:W-:-:S06]  /*0550*/  IMAD.WIDE R14, R17, 0x2, R14 ;  /* 0x00000002110e7825 */ /* 0x002fcc00078e020e */
[----:B------:R1:W5:Y:S02]  /*0560*/  LDG.E.U16.CONSTANT R14, desc[UR12][R14.64] ;  /* 0x0000000c0e0e7981 */ /* 0x000364000c1e9500 */
.L_x_4:
[----:B------:R-:W-:Y:S05]  /*0570*/  BSYNC.RECONVERGENT B1 ;  /* 0x0000000000017941 */ /* 0x000fea0003800200 */
.L_x_3:
[----:B-----5:R2:W-:Y:S01]  /*0580*/  STS.U16 [R25+UR10], R14 ;  /* 0x0000000e19007988 */ /* 0x0205e2000800040a */
[----:B------:R-:W-:Y:S01]  /*0590*/  ISETP.NE.AND P0, PT, R20, RZ, PT ;  /* 0x000000ff1400720c */ /* 0x000fe20003f05270 */
[----:B------:R-:W-:-:S12]  /*05a0*/  IMAD.MOV.U32 R16, RZ, RZ, R26 ;  /* 0x000000ffff107224 */ /* 0x000fd800078e001a */
[----:B--2---:R-:W-:Y:S05]  /*05b0*/  @!P0 BRA `(.L_x_2) ;  /* 0x00000000003c8947 */ /* 0x004fea0003800000 */
[C---:B------:R-:W-:Y:S01]  /*05c0*/  LOP3.LUT R16, R26.reuse, 0x1f, RZ, 0xc0, !PT ;  /* 0x0000001f1a107812 */ /* 0x040fe200078ec0ff */
[----:B------:R-:W-:Y:S01]  /*05d0*/  BSSY.RECONVERGENT B1, `(.L_x_5) ;  /* 0x000000b000017945 */ /* 0x000fe20003800200 */
[----:B0-----:R-:W-:-:S03]  /*05e0*/  LEA.HI R17, R26, UR5, RZ, 0x1b ;  /* 0x000000051a117c11 */ /* 0x001fc6000f8fd8ff */
[----:B------:R-:W-:-:S05]  /*05f0*/  VIADD R16, R16, UR4 ;  /* 0x0000000410107c36 */ /* 0x000fca0008000000 */
[----:B------:R-:W-:-:S04]  /*0600*/  ISETP.GE.AND P0, PT, R16, R13, PT ;  /* 0x0000000d1000720c */ /* 0x000fc80003f06270 */
[----:B------:R-:W-:-:S13]  /*0610*/  ISETP.LT.AND P0, PT, R17, R12, !P0 ;  /* 0x0000000c1100720c */ /* 0x000fda0004701270 */
[----:B-1----:R-:W-:Y:S01]  /*0620*/  @!P0 PRMT R15, RZ, 0x7610, R15 ;  /* 0x00007610ff0f8816 */ /* 0x002fe2000000000f */
[----:B------:R-:W-:Y:S06]  /*0630*/  @!P0 BRA `(.L_x_6) ;  /* 0x0000000000108947 */ /* 0x000fec0003800000 */
[----:B------:R-:W0:Y:S01]  /*0640*/  LDC.64 R14, c[0x0][0x380] ;  /* 0x0000e000ff0e7b82 */ /* 0x000e220000000a00 */
[----:B------:R-:W-:-:S04]  /*0650*/  IMAD R13, R17, R13, R16 ;  /* 0x0000000d110d7224 */ /* 0x000fc800078e0210 */
[----:B0-----:R-:W-:-:S06]  /*0660*/  IMAD.WIDE R14, R13, 0x2, R14 ;  /* 0x000000020d0e7825 */ /* 0x001fcc00078e020e */
[----:B------:R0:W5:Y:S02]  /*0670*/  LDG.E.U16.CONSTANT R15, desc[UR12][R14.64] ;  /* 0x0000000c0e0f7981 */ /* 0x000164000c1e9500 */
.L_x_6:
[----:B------:R-:W-:Y:S05]  /*0680*/  BSYNC.RECONVERGENT B1 ;  /* 0x0000000000017941 */ /* 0x000fea0003800200 */
.L_x_5:
[----:B-----5:R2:W-:Y:S01]  /*0690*/  STS.U16 [R24+UR10], R15 ;  /* 0x0000000f18007988 */ /* 0x0205e2000800040a */
[----:B------:R-:W-:-:S07]  /*06a0*/  IMAD.IADD R16, R26, 0x1, R21 ;  /* 0x000000011a107824 */ /* 0x000fce00078e0215 */
.L_x_2:
[----:B------:R-:W-:Y:S05]  /*06b0*/  BSYNC.RECONVERGENT B0 ;  /* 0x0000000000007941 */ /* 0x000fea0003800200 */
.L_x_1:
[----:B------:R-:W-:Y:S01]  /*06c0*/  BSSY.RECONVERGENT B0, `(.L_x_7) ;  /* 0x0000043000007945 */ /* 0x000fe20003800200 */
[C-C-:B0-----:R-:W-:Y:S02]  /*06d0*/  IMAD R18, R21.reuse, 0x2, R16.reuse ;  /* 0x0000000215127824 */ /* 0x141fe400078e0210 */
[----:B------:R-:W-:Y:S02]  /*06e0*/  IMAD R34, R21, 0x3, R16 ;  /* 0x0000000315227824 */ /* 0x000fe400078e0210 */
[----:B------:R-:W-:-:S07]  /*06f0*/  IMAD.IADD R32, R16, 0x1, R21 ;  /* 0x0000000110207824 */ /* 0x000fce00078e0215 */
.L_x_8:
[----:B0-----:R-:W0:Y:S01]  /*0700*/  LDC.64 R12, c[0x0][0x388] ;  /* 0x0000e200ff0c7b82 */ /* 0x001e220000000a00 */
[C---:B------:R-:W-:Y:S02]  /*0710*/  LOP3.LUT R17, R16.reuse, 0x1f, RZ, 0xc0, !PT ;  /* 0x0000001f10117812 */ /* 0x040fe400078ec0ff */
[----:B------:R-:W-:-:S03]  /*0720*/  LEA.HI R19, R16, UR5, RZ, 0x1b ;  /* 0x0000000510137c11 */ /* 0x000fc6000f8fd8ff */
[----:B------:R-:W-:-:S05]  /*0730*/  VIADD R36, R17, UR4 ;  /* 0x0000000411247c36 */ /* 0x000fca0008000000 */
[----:B0-----:R-:W-:-:S04]  /*0740*/  ISETP.GE.AND P0, PT, R36, R13, PT ;  /* 0x0000000d2400720c */ /* 0x001fc80003f06270 */
[----:B------:R-:W-:-:S13]  /*0750*/  ISETP.GE.OR P0, PT, R19, R12, P0 ;  /* 0x0000000c1300720c */ /* 0x000fda0000706670 */
[----:B-12---:R-:W0:Y:S01]  /*0760*/  @!P0 LDC.64 R14, c[0x0][0x380] ;  /* 0x0000e000ff0e8b82 */ /* 0x006e220000000a00 */
[----:B------:R-:W-:-:S04]  /*0770*/  @!P0 IMAD R19, R19, R13, R36 ;  /* 0x0000000d13138224 */ /* 0x000fc800078e0224 */
[----:B0-----:R-:W-:-:S06]  /*0780*/  @!P0 IMAD.WIDE R14, R19, 0x2, R14 ;  /* 0x00000002130e8825 */ /* 0x001fcc00078e020e */
[----:B------:R-:W2:Y:S01]  /*0790*/  @!P0 LDG.E.U16.CONSTANT R15, desc[UR12][R14.64] ;  /* 0x0000000c0e0f8981 */ /* 0x000ea2000c1e9500 */
[----:B------:R-:W0:Y:S01]  /*07a0*/  S2UR UR9, SR_CgaCtaId ;  /* 0x00000000000979c3 */ /* 0x000e220000008800 */
[C---:B------:R-:W-:Y:S01]  /*07b0*/  LOP3.LUT R19, R32.reuse, 0x1f, RZ, 0xc0, !PT ;  /* 0x0000001f20137812 */ /* 0x040fe200078ec0ff */
[----:B------:R-:W-:Y:S01]  /*07c0*/  UMOV UR8, 0x400 ;  /* 0x0000040000087882 */ /* 0x000fe20000000000 */
[----:B------:R-:W-:Y:S02]  /*07d0*/  LEA.HI R33, R32, UR5, RZ, 0x1b ;  /* 0x0000000520217c11 */ /* 0x000fe4000f8fd8ff */
[----:B------:R-:W-:Y:S01]  /*07e0*/  LOP3.LUT R17, R17, 0xfe0, R16, 0xf8, !PT ;  /* 0x00000fe011117812 */ /* 0x000fe200078ef810 */
[----:B------:R-:W-:-:S05]  /*07f0*/  VIADD R36, R19, UR4 ;  /* 0x0000000413247c36 */ /* 0x000fca0008000000 */
[----:B------:R-:W-:-:S04]  /*0800*/  ISETP.GE.AND P1, PT, R36, R13, PT ;  /* 0x0000000d2400720c */ /* 0x000fc80003f26270 */
[----:B------:R-:W-:Y:S01]  /*0810*/  ISETP.LT.AND P1, PT, R33, R12, !P1 ;  /* 0x0000000c2100720c */ /* 0x000fe20004f21270 */
[----:B0-----:R-:W-:-:S12]  /*0820*/  ULEA UR8, UR9, UR8, 0x18 ;  /* 0x0000000809087291 */ /* 0x001fd8000f8ec0ff */
[----:B------:R-:W-:Y:S01]  /*0830*/  @P1 IMAD R37, R33, R13, R36 ;  /* 0x0000000d21251224 */ /* 0x000fe200078e0224 */
[----:B------:R-:W-:Y:S02]  /*0840*/  LEA R17, R17, UR8, 0x1 ;  /* 0x0000000811117c11 */ /* 0x000fe4000f8e08ff */
[----:B------:R-:W-:-:S05]  /*0850*/  @P0 PRMT R15, RZ, 0x7610, R15 ;  /* 0x00007610ff0f0816 */ /* 0x000fca000000000f */
[----:B--2---:R0:W-:Y:S02]  /*0860*/  STS.U16 [R17], R15 ;  /* 0x0000000f11007388 */ /* 0x0041e40000000400 */
[----:B0-----:R-:W0:Y:S02]  /*0870*/  @P1 LDC.64 R14, c[0x0][0x380] ;  /* 0x0000e000ff0e1b82 */ /* 0x001e240000000a00 */
[----:B0-----:R-:W-:Y:S01]  /*0880*/  @P1 IMAD.WIDE R36, R37, 0x2, R14 ;  /* 0x0000000225241825 */ /* 0x001fe200078e020e */
[----:B------:R-:W-:-:S06]  /*0890*/  @!P1 PRMT R14, RZ, 0x7610, R14 ;  /* 0x00007610ff0e9816 */ /* 0x000fcc000000000e */
[----:B------:R-:W2:Y:S01]  /*08a0*/  @P1 LDG.E.U16.CONSTANT R14, desc[UR12][R36.64] ;  /* 0x0000000c240e1981 */ /* 0x000ea2000c1e9500 */
[C---:B------:R-:W-:Y:S02]  /*08b0*/  LOP3.LUT R17, R18.reuse, 0x1f, RZ, 0xc0, !PT ;  /* 0x0000001f12117812 */ /* 0x040fe400078ec0ff */
[----:B------:R-:W-:Y:S02]  /*08c0*/  LEA.HI R35, R18, UR5, RZ, 0x1b ;  /* 0x0000000512237c11 */ /* 0x000fe4000f8fd8ff */
[----:B------:R-:W-:Y:S01]  /*08d0*/  LOP3.LUT R19, R19, 0xfe0, R32, 0xf8, !PT ;  /* 0x00000fe013137812 */ /* 0x000fe200078ef820 */
[----:B------:R-:W-:-:S03]  /*08e0*/  VIADD R33, R17, UR4 ;  /* 0x0000000411217c36 */ /* 0x000fc60008000000 */
[----:B------:R-:W-:Y:S02]  /*08f0*/  LEA R15, R19, UR8, 0x1 ;  /* 0x00000008130f7c11 */ /* 0x000fe4000f8e08ff */
[----:B------:R-:W-:-:S04]  /*0900*/  ISETP.GE.AND P0, PT, R33, R13, PT ;  /* 0x0000000d2100720c */ /* 0x000fc80003f06270 */
[----:B------:R-:W-:-:S13]  /*0910*/  ISETP.LT.AND P0, PT, R35, R12, !P0 ;  /* 0x0000000c2300720c */ /* 0x000fda0004701270 */
[----:B------:R-:W-:Y:S01]  /*0920*/  @P0 IMAD R33, R35, R13, R33 ;  /* 0x0000000d23210224 */ /* 0x000fe200078e0221 */
[----:B------:R-:W-:Y:S02]  /*0930*/  @!P0 PRMT R19, RZ, 0x7610, R19 ;  /* 0x00007610ff138816 */ /* 0x000fe40000000013 */
[C---:B------:R-:W-:Y:S01]  /*0940*/  LEA.HI R35, R34.reuse, UR5, RZ, 0x1b ;  /* 0x0000000522237c11 */ /* 0x040fe2000f8fd8ff */
[----:B--2---:R0:W-:Y:S02]  /*0950*/  STS.U16 [R15], R14 ;  /* 0x0000000e0f007388 */ /* 0x0041e40000000400 */
[----:B0-----:R-:W0:Y:S02]  /*0960*/  @P0 LDC.64 R14, c[0x0][0x380] ;  /* 0x0000e000ff0e0b82 */ /* 0x001e240000000a00 */
[----:B0-----:R-:W-:Y:S01]  /*0970*/  @P0 IMAD.WIDE R36, R33, 0x2, R14 ;  /* 0x0000000221240825 */ /* 0x001fe200078e020e */
[----:B------:R-:W-:-:S04]  /*0980*/  LOP3.LUT R33, R34, 0x1f, RZ, 0xc0, !PT ;  /* 0x0000001f22217812 */ /* 0x000fc800078ec0ff */
[----:B------:R0:W2:Y:S02]  /*0990*/  @P0 LDG.E.U16.CONSTANT R19, desc[UR12][R36.64] ;  /* 0x0000000c24130981 */ /* 0x0000a4000c1e9500 */
[----:B0-----:R-:W-:-:S05]  /*09a0*/  VIADD R36, R33, UR4 ;  /* 0x0000000421247c36 */ /* 0x001fca0008000000 */
[----:B------:R-:W-:-:S04]  /*09b0*/  ISETP.GE.AND P0, PT, R36, R13, PT ;  /* 0x0000000d2400720c */ /* 0x000fc80003f06270 */
[----:B------:R-:W-:-:S13]  /*09c0*/  ISETP.LT.AND P0, PT, R35, R12, !P0 ;  /* 0x0000000c2300720c */ /* 0x000fda0004701270 */
[----:B------:R-:W0:Y:S01]  /*09d0*/  @P0 LDC.64 R14, c[0x0][0x380] ;  /* 0x0000e000ff0e0b82 */ /* 0x000e220000000a00 */
[----:B------:R-:W-:Y:S01]  /*09e0*/  @P0 IMAD R35, R35, R13, R36 ;  /* 0x0000000d23230224 */ /* 0x000fe200078e0224 */
[----:B------:R-:W-:-:S03]  /*09f0*/  @!P0 PRMT R12, RZ, 0x7610, R12 ;  /* 0x00007610ff0c8816 */ /* 0x000fc6000000000c */
[----:B0-----:R-:W-:-:S05]  /*0a00*/  @P0 IMAD.WIDE R14, R35, 0x2, R14 ;  /* 0x00000002230e0825 */ /* 0x001fca00078e020e */
[----:B------:R-:W3:Y:S01]  /*0a10*/  @P0 LDG.E.U16.CONSTANT R12, desc[UR12][R14.64] ;  /* 0x0000000c0e0c0981 */ /* 0x000ee2000c1e9500 */
[--C-:B------:R-:W-:Y:S01]  /*0a20*/  LOP3.LUT R17, R17, 0xfe0, R18.reuse, 0xf8, !PT ;  /* 0x00000fe011117812 */ /* 0x100fe200078ef812 */
[----:B------:R-:W-:Y:S01]  /*0a30*/  IMAD R18, R21, 0x4, R18 ;  /* 0x0000000415127824 */ /* 0x000fe200078e0212 */
[----:B------:R-:W-:Y:S01]  /*0a40*/  LOP3.LUT R33, R33, 0xfe0, R34, 0xf8, !PT ;  /* 0x00000fe021217812 */ /* 0x000fe200078ef822 */
[----:B------:R-:W-:Y:S01]  /*0a50*/  IMAD R32, R21, 0x4, R32 ;  /* 0x0000000415207824 */ /* 0x000fe200078e0220 */
[----:B------:R-:W-:Y:S01]  /*0a60*/  LEA R36, R17, UR8, 0x1 ;  /* 0x0000000811247c11 */ /* 0x000fe2000f8e08ff */
[----:B------:R-:W-:Y:S01]  /*0a70*/  IMAD R34, R21, 0x4, R34 ;  /* 0x0000000415227824 */ /* 0x000fe200078e0222 */
[----:B------:R-:W-:Y:S02]  /*0a80*/  LEA R33, R33, UR8, 0x1 ;  /* 0x0000000821217c11 */ /* 0x000fe4000f8e08ff */
[----:B------:R-:W-:-:S04]  /*0a90*/  IADD3 R16, PT, PT, R21, R16, R21 ;  /* 0x0000001015107210 */ /* 0x000fc80007ffe015 */
[----:B------:R-:W-:-:S04]  /*0aa0*/  IADD3 R16, PT, PT, R21, R16, R21 ;  /* 0x0000001015107210 */ /* 0x000fc80007ffe015 */
[----:B------:R-:W-:Y:S01]  /*0ab0*/  ISETP.GE.U32.AND P0, PT, R16, 0x1000, PT ;  /* 0x000010001000780c */ /* 0x000fe20003f06070 */
[----:B--2---:R0:W-:Y:S04]  /*0ac0*/  STS.U16 [R36], R19 ;  /* 0x0000001324007388 */ /* 0x0041e80000000400 */
[----:B---3--:R0:W-:Y:S08]  /*0ad0*/  STS.U16 [R33], R12 ;  /* 0x0000000c21007388 */ /* 0x0081f00000000400 */
[----:B------:R-:W-:Y:S05]  /*0ae0*/  @!P0 BRA `(.L_x_8) ;  /* 0xfffffffc00048947 */ /* 0x000fea000383ffff */
[----:B------:R-:W-:Y:S05]  /*0af0*/  BSYNC.RECONVERGENT B0 ;  /* 0x0000000000007941 */ /* 0x000fea0003800200 */
.L_x_7:
[----:B------:R-:W1:Y:S01]  /*0b00*/  S2R R14, SR_TID.X ;  /* 0x00000000000e7919 */ /* 0x000e620000002100 */
[----:B------:R-:W-:Y:S01]  /*0b10*/  ISETP.NE.AND P0, PT, R20, 0x2, PT ;  /* 0x000000021400780c */ /* 0x000fe20003f05270 */
[----:B------:R-:W2:Y:S01]  /*0b20*/  LDCU UR11, c[0x0][0x398] ;  /* 0x00007300ff0b77ac */ /* 0x000ea20008000800 */
[----:B------:R-:W-:Y:S11]  /*0b30*/  BSSY.RECONVERGENT B0, `(.L_x_9) ;  /* 0x000002e000007945 */ /* 0x000ff60003800200 */
[----:B------:R-:W-:Y:S05]  /*0b40*/  @!P0 BRA `(.L_x_10) ;  /* 0x0000000000b08947 */ /* 0x000fea0003800000 */
[----:B------:R-:W3:Y:S01]  /*0b50*/  LDC R16, c[0x0][0x398] ;  /* 0x0000e600ff107b82 */ /* 0x000ee20000000800 */
[----:B01----:R-:W-:Y:S01]  /*0b60*/  LEA.HI R12, R14, UR4, RZ, 0x19 ;  /* 0x000000040e0c7c11 */ /* 0x003fe2000f8fc8ff */
[----:B------:R-:W-:Y:S01]  /*0b70*/  BSSY.RECONVERGENT B1, `(.L_x_11) ;  /* 0x0000009000017945 */ /* 0x000fe20003800200 */
[----:B---3--:R-:W-:-:S04]  /*0b80*/  ISETP.GE.AND P0, PT, R23, R16, PT ;  /* 0x000000101700720c */ /* 0x008fc80003f06270 */
[----:B------:R-:W-:-:S13]  /*0b90*/  ISETP.LT.AND P0, PT, R12, R13, !P0 ;  /* 0x0000000d0c00720c */ /* 0x000fda0004701270 */
[----:B------:R-:W-:Y:S01]  /*0ba0*/  @!P0 PRMT R15, RZ, 0x7610, R15 ;  /* 0x00007610ff0f8816 */ /* 0x000fe2000000000f */
[----:B------:R-:W-:Y:S06]  /*0bb0*/  @!P0 BRA `(.L_x_12) ;  /* 0x0000000000108947 */ /* 0x000fec0003800000 */
[----:B------:R-:W0:Y:S01]  /*0bc0*/  LDC.64 R14, c[0x0][0x390] ;  /* 0x0000e400ff0e7b82 */ /* 0x000e220000000a00 */
[----:B------:R-:W-:-:S04]  /*0bd0*/  IMAD R17, R12, R16, R23 ;  /* 0x000000100c117224 */ /* 0x000fc800078e0217 */
[----:B0-----:R-:W-:-:S06]  /*0be0*/  IMAD.WIDE R14, R17, 0x2, R14 ;  /* 0x00000002110e7825 */ /* 0x001fcc00078e020e */
[----:B------:R0:W5:Y:S02]  /*0bf0*/  LDG.E.U16.CONSTANT R15, desc[UR12][R14.64] ;  /* 0x0000000c0e0f7981 */ /* 0x000164000c1e9500 */
.L_x_12:
[----:B--2---:R-:W-:Y:S05]  /*0c00*/  BSYNC.RECONVERGENT B1 ;  /* 0x0000000000017941 */ /* 0x004fea0003800200 */
.L_x_11:
[----:B-----5:R3:W-:Y:S01]  /*0c10*/  STS.U16 [R22], R15 ;  /* 0x0000000f16007388 */ /* 0x0207e20000000400 */
[----:B------:R-:W-:Y:S01]  /*0c20*/  ISETP.NE.AND P0, PT, R20, 0x3, PT ;  /* 0x000000031400780c */ /* 0x000fe20003f05270 */
[----:B0-----:R-:W-:-:S12]  /*0c30*/  IMAD.MOV.U32 R14, RZ, RZ, R30 ;  /* 0x000000ffff0e7224 */ /* 0x001fd800078e001e */
[----:B---3--:R-:W-:Y:S05]  /*0c40*/  @!P0 BRA `(.L_x_10) ;  /* 0x0000000000708947 */ /* 0x008fea0003800000 */
[----:B------:R-:W-:Y:S01]  /*0c50*/  ISETP.GE.AND P0, PT, R3, R16, PT ;  /* 0x000000100300720c */ /* 0x000fe20003f06270 */
[----:B------:R-:W-:Y:S01]  /*0c60*/  BSSY.RECONVERGENT B1, `(.L_x_13) ;  /* 0x0000009000017945 */ /* 0x000fe20003800200 */
[----:B------:R-:W-:-:S04]  /*0c70*/  LEA.HI R18, R30, UR4, RZ, 0x19 ;  /* 0x000000041e127c11 */ /* 0x000fc8000f8fc8ff */
[----:B------:R-:W-:-:S13]  /*0c80*/  ISETP.LT.AND P0, PT, R18, R13, !P0 ;  /* 0x0000000d1200720c */ /* 0x000fda0004701270 */
[----:B------:R-:W-:Y:S01]  /*0c90*/  @!P0 PRMT R12, RZ, 0x7610, R12 ;  /* 0x00007610ff0c8816 */ /* 0x000fe2000000000c */
[----:B------:R-:W-:Y:S06]  /*0ca0*/  @!P0 BRA `(.L_x_14) ;  /* 0x0000000000108947 */ /* 0x000fec0003800000 */
[----:B------:R-:W0:Y:S01]  /*0cb0*/  LDC.64 R14, c[0x0][0x390] ;  /* 0x0000e400ff0e7b82 */ /* 0x000e220000000a00 */
[----:B------:R-:W-:-:S04]  /*0cc0*/  IMAD R17, R18, R16, R3 ;  /* 0x0000001012117224 */ /* 0x000fc800078e0203 */
[----:B0-----:R-:W-:-:S05]  /*0cd0*/  IMAD.WIDE R14, R17, 0x2, R14 ;  /* 0x00000002110e7825 */ /* 0x001fca00078e020e */
[----:B------:R0:W5:Y:S02]  /*0ce0*/  LDG.E.U16.CONSTANT R12, desc[UR12][R14.64] ;  /* 0x0000000c0e0c7981 */ /* 0x000164000c1e9500 */
.L_x_14:
[----:B------:R-:W-:Y:S05]  /*0cf0*/  BSYNC.RECONVERGENT B1 ;  /* 0x0000000000017941 */ /* 0x000fea0003800200 */
.L_x_13:
[----:B-----5:R3:W-:Y:S01]  /*0d00*/  STS.U16 [R25+UR7], R12 ;  /* 0x0000000c19007988 */ /* 0x0207e20008000407 */
[----:B------:R-:W-:Y:S01]  /*0d10*/  ISETP.NE.AND P0, PT, R20, RZ, PT ;  /* 0x000000ff1400720c */ /* 0x000fe20003f05270 */
        /* <DEDUP_REMOVED lines=10> */
[----:B0-----:R-:W-:-:S06]  /*0dc0*/  IMAD.WIDE R12, R15, 0x2, R12 ;  /* 0x000000020f0c7825 */ /* 0x001fcc00078e020c */
[----:B------:R0:W5:Y:S02]  /*0dd0*/  LDG.E.U16.CONSTANT R13, desc[UR12][R12.64] ;  /* 0x0000000c0c0d7981 */ /* 0x000164000c1e9500 */
.L_x_16:
[----:B------:R-:W-:Y:S05]  /*0de0*/  BSYNC.RECONVERGENT B1 ;  /* 0x0000000000017941 */ /* 0x000fea0003800200 */
.L_x_15:
[----:B-----5:R3:W-:Y:S01]  /*0df0*/  STS.U16 [R24+UR7], R13 ;  /* 0x0000000d18007988 */ /* 0x0207e20008000407 */
[----:B------:R-:W-:-:S07]  /*0e00*/  IMAD.IADD R14, R26, 0x1, R21 ;  /* 0x000000011a0e7824 */ /* 0x000fce00078e0215 */
.L_x_10:
[----:B--2---:R-:W-:Y:S05]  /*0e10*/  BSYNC.RECONVERGENT B0 ;  /* 0x0000000000007941 */ /* 0x004fea0003800200 */
.L_x_9:
[----:B------:R-:W-:Y:S01]  /*0e20*/  BSSY.RECONVERGENT B0, `(.L_x_17) ;  /* 0x0000040000007945 */ /* 0x000fe20003800200 */
.L_x_18:
[----:B------:R-:W2:Y:S01]  /*0e30*/  LDC R32, c[0x0][0x38c] ;  /* 0x0000e300ff207b82 */ /* 0x000ea20000000800 */
[C---:B01----:R-:W-:Y:S02]  /*0e40*/  LOP3.LUT R19, R14.reuse, 0x7f, RZ, 0xc0, !PT ;  /* 0x0000007f0e137812 */ /* 0x043fe400078ec0ff */
[----:B------:R-:W-:-:S03]  /*0e50*/  LEA.HI R15, R14, UR4, RZ, 0x19 ;  /* 0x000000040e0f7c11 */ /* 0x000fc6000f8fc8ff */
[----:B------:R-:W-:-:S05]  /*0e60*/  VIADD R16, R19, UR6 ;  /* 0x0000000613107c36 */ /* 0x000fca0008000000 */
[----:B------:R-:W-:-:S04]  /*0e70*/  ISETP.GE.AND P0, PT, R16, UR11, PT ;  /* 0x0000000b10007c0c */ /* 0x000fc8000bf06270 */
[----:B--2---:R-:W-:-:S13]  /*0e80*/  ISETP.GE.OR P0, PT, R15, R32, P0 ;  /* 0x000000200f00720c */ /* 0x004fda0000706670 */
[----:B---3--:R-:W0:Y:S01]  /*0e90*/  @!P0 LDC.64 R12, c[0x0][0x390] ;  /* 0x0000e400ff0c8b82 */ /* 0x008e220000000a00 */
[----:B------:R-:W-:-:S04]  /*0ea0*/  @!P0 IMAD R15, R15, UR11, R16 ;  /* 0x0000000b0f0f8c24 */ /* 0x000fc8000f8e0210 */
[----:B0-----:R-:W-:-:S05]  /*0eb0*/  @!P0 IMAD.WIDE R12, R15, 0x2, R12 ;  /* 0x000000020f0c8825 */ /* 0x001fca00078e020c */
[----:B------:R0:W2:Y:S01]  /*0ec0*/  @!P0 LDG.E.U16.CONSTANT R37, desc[UR12][R12.64] ;  /* 0x0000000c0c258981 */ /* 0x0000a2000c1e9500 */
[--C-:B------:R-:W-:Y:S01]  /*0ed0*/  IMAD.IADD R34, R21, 0x1, R14.reuse ;  /* 0x0000000115227824 */ /* 0x100fe200078e020e */
[----:B------:R-:W1:Y:S01]  /*0ee0*/  S2UR UR9, SR_CgaCtaId ;  /* 0x00000000000979c3 */ /* 0x000e620000008800 */
[----:B------:R-:W-:Y:S01]  /*0ef0*/  LOP3.LUT R14, R19, 0xf80, R14, 0xf8, !PT ;  /* 0x00000f80130e7812 */ /* 0x000fe200078ef80e */
[----:B------:R-:W-:Y:S01]  /*0f00*/  UMOV UR8, 0x400 ;  /* 0x0000040000087882 */ /* 0x000fe20000000000 */
[C---:B------:R-:W-:Y:S01]  /*0f10*/  IMAD.IADD R17, R34.reuse, 0x1, R21 ;  /* 0x0000000122117824 */ /* 0x040fe200078e0215 */
[C---:B------:R-:W-:Y:S01]  /*0f20*/  LOP3.LUT R35, R34.reuse, 0x7f, RZ, 0xc0, !PT ;  /* 0x0000007f22237812 */ /* 0x040fe200078ec0ff */
[----:B------:R-:W-:Y:S01]  /*0f30*/  UIADD3 UR8, UPT, UPT, UR8, 0x2000, URZ ;  /* 0x0000200008087890 */ /* 0x000fe2000fffe0ff */
[----:B------:R-:W-:Y:S02]  /*0f40*/  LEA.HI R19, R34, UR4, RZ, 0x19 ;  /* 0x0000000422137c11 */ /* 0x000fe4000f8fc8ff */
[----:B------:R-:W-:Y:S01]  /*0f50*/  LOP3.LUT R16, R17, 0x7f, RZ, 0xc0, !PT ;  /* 0x0000007f11107812 */ /* 0x000fe200078ec0ff */
[----:B------:R-:W-:Y:S01]  /*0f60*/  VIADD R36, R35, UR6 ;  /* 0x0000000623247c36 */ /* 0x000fe20008000000 */
[----:B0-----:R-:W-:-:S03]  /*0f70*/  LEA.HI R13, R17, UR4, RZ, 0x19 ;  /* 0x00000004110d7c11 */ /* 0x001fc6000f8fc8ff */
[----:B------:R-:W-:Y:S01]  /*0f80*/  VIADD R12, R16, UR6 ;  /* 0x00000006100c7c36 */ /* 0x000fe20008000000 */
[----:B------:R-:W-:-:S04]  /*0f90*/  ISETP.GE.AND P1, PT, R36, UR11, PT ;  /* 0x0000000b24007c0c */ /* 0x000fc8000bf26270 */
[----:B------:R-:W-:Y:S02]  /*0fa0*/  ISETP.LT.AND P1, PT, R19, R32, !P1 ;  /* 0x000000201300720c */ /* 0x000fe40004f21270 */
[----:B------:R-:W-:Y:S01]  /*0fb0*/  ISETP.GE.AND P2, PT, R12, UR11, PT ;  /* 0x0000000b0c007c0c */ /* 0x000fe2000bf46270 */
[----:B-1----:R-:W-:-:S03]  /*0fc0*/  ULEA UR8, UR9, UR8, 0x18 ;  /* 0x0000000809087291 */ /* 0x002fc6000f8ec0ff */
[----:B------:R-:W-:-:S03]  /*0fd0*/  ISETP.LT.AND P2, PT, R13, R32, !P2 ;  /* 0x000000200d00720c */ /* 0x000fc60005741270 */
[----:B------:R-:W-:-:S04]  /*0fe0*/  LEA R18, R14, UR8, 0x1 ;  /* 0x000000080e127c11 */ /* 0x000fc8000f8e08ff */
[----:B------:R-:W-:Y:S01]  /*0ff0*/  @P1 IMAD R19, R19, UR11, R36 ;  /* 0x0000000b13131c24 */ /* 0x000fe2000f8e0224 */
[----:B------:R-:W0:Y:S01]  /*1000*/  @P1 LDC.64 R14, c[0x0][0x390] ;  /* 0x0000e400ff0e1b82 */ /* 0x000e220000000a00 */
[----:B------:R-:W-:-:S04]  /*1010*/  @!P1 PRMT R33, RZ, 0x7610, R33 ;  /* 0x00007610ff219816 */ /* 0x000fc80000000021 */
[----:B------:R-:W-:-:S03]  /*1020*/  @P2 IMAD R36, R13, UR11, R12 ;  /* 0x0000000b0d242c24 */ /* 0x000fc6000f8e020c */
[----:B------:R-:W1:Y:S01]  /*1030*/  @P2 LDC.64 R12, c[0x0][0x390] ;  /* 0x0000e400ff0c2b82 */ /* 0x000e620000000a00 */
[----:B0-----:R-:W-:-:S05]  /*1040*/  @P1 IMAD.WIDE R14, R19, 0x2, R14 ;  /* 0x00000002130e1825 */ /* 0x001fca00078e020e */
[----:B------:R0:W3:Y:S01]  /*1050*/  @P1 LDG.E.U16.CONSTANT R33, desc[UR12][R14.64] ;  /* 0x0000000c0e211981 */ /* 0x0000e2000c1e9500 */
[----:B------:R-:W-:-:S05]  /*1060*/  @P0 PRMT R37, RZ, 0x7610, R37 ;  /* 0x00007610ff250816 */ /* 0x000fca0000000025 */
[----:B--2---:R2:W-:Y:S02]  /*1070*/  STS.U16 [R18], R37 ;  /* 0x0000002512007388 */ /* 0x0045e40000000400 */
[----:B--2---:R-:W-:-:S05]  /*1080*/  IMAD.IADD R37, R17, 0x1, R21 ;  /* 0x0000000111257824 */ /* 0x004fca00078e0215 */
[----:B0-----:R-:W-:Y:S01]  /*1090*/  LOP3.LUT R14, R37, 0x7f, RZ, 0xc0, !PT ;  /* 0x0000007f250e7812 */ /* 0x001fe200078ec0ff */
[----:B-1----:R-:W-:-:S04]  /*10a0*/  @P2 IMAD.WIDE R18, R36, 0x2, R12 ;  /* 0x0000000224122825 */ /* 0x002fc800078e020c */
[----:B------:R-:W-:Y:S01]  /*10b0*/  VIADD R12, R14, UR6 ;  /* 0x000000060e0c7c36 */ /* 0x000fe20008000000 */
[----:B------:R-:W-:-:S04]  /*10c0*/  LEA.HI R13, R37, UR4, RZ, 0x19 ;  /* 0x00000004250d7c11 */ /* 0x000fc8000f8fc8ff */
[----:B------:R-:W-:-:S04]  /*10d0*/  ISETP.GE.AND P0, PT, R12, UR11, PT ;  /* 0x0000000b0c007c0c */ /* 0x000fc8000bf06270 */
[----:B------:R-:W-:-:S13]  /*10e0*/  ISETP.LT.AND P0, PT, R13, R32, !P0 ;  /* 0x000000200d00720c */ /* 0x000fda0004701270 */
[----:B------:R-:W-:Y:S02]  /*10f0*/  @P0 IMAD R15, R13, UR11, R12 ;  /* 0x0000000b0d0f0c24 */ /* 0x000fe4000f8e020c */
[----:B------:R-:W0:Y:S01]  /*1100*/  @P0 LDC.64 R12, c[0x0][0x390] ;  /* 0x0000e400ff0c0b82 */ /* 0x000e220000000a00 */
[----:B------:R-:W-:-:S06]  /*1110*/  @!P2 PRMT R36, RZ, 0x7610, R36 ;  /* 0x00007610ff24a816 */ /* 0x000fcc0000000024 */
[----:B------:R-:W2:Y:S01]  /*1120*/  @P2 LDG.E.U16.CONSTANT R36, desc[UR12][R18.64] ;  /* 0x0000000c12242981 */ /* 0x000ea2000c1e9500 */
[----:B0-----:R-:W-:Y:S01]  /*1130*/  @P0 IMAD.WIDE R12, R15, 0x2, R12 ;  /* 0x000000020f0c0825 */ /* 0x001fe200078e020c */
[----:B------:R-:W-:-:S06]  /*1140*/  @!P0 PRMT R15, RZ, 0x7610, R15 ;  /* 0x00007610ff0f8816 */ /* 0x000fcc000000000f */
[----:B------:R-:W4:Y:S01]  /*1150*/  @P0 LDG.E.U16.CONSTANT R15, desc[UR12][R12.64] ;  /* 0x0000000c0c0f0981 */ /* 0x000f22000c1e9500 */
[----:B------:R-:W-:Y:S02]  /*1160*/  LOP3.LUT R34, R35, 0xf80, R34, 0xf8, !PT ;  /* 0x00000f8023227812 */ /* 0x000fe400078ef822 */
[----:B------:R-:W-:Y:S02]  /*1170*/  LOP3.LUT R16, R16, 0xf80, R17, 0xf8, !PT ;  /* 0x00000f8010107812 */ /* 0x000fe400078ef811 */
[----:B------:R-:W-:Y:S02]  /*1180*/  LOP3.LUT R14, R14, 0xf80, R37, 0xf8, !PT ;  /* 0x00000f800e0e7812 */ /* 0x000fe400078ef825 */
[----:B------:R-:W-:Y:S02]  /*1190*/  LEA R34, R34, UR8, 0x1 ;  /* 0x0000000822227c11 */ /* 0x000fe4000f8e08ff */
[----:B------:R-:W-:Y:S02]  /*11a0*/  LEA R17, R16, UR8, 0x1 ;  /* 0x0000000810117c11 */ /* 0x000fe4000f8e08ff */
[----:B------:R-:W-:Y:S01]  /*11b0*/  LEA R16, R14, UR8, 0x1 ;  /* 0x000000080e107c11 */ /* 0x000fe2000f8e08ff */
[----:B---3--:R0:W-:Y:S01]  /*11c0*/  STS.U16 [R34], R33 ;  /* 0x0000002122007388 */ /* 0x0081e20000000400 */
[----:B------:R-:W-:-:S05]  /*11d0*/  IMAD.IADD R14, R37, 0x1, R21 ;  /* 0x00000001250e7824 */ /* 0x000fca00078e0215 */
[----:B------:R-:W-:Y:S01]  /*11e0*/  ISETP.GE.U32.AND P0, PT, R14, 0x1000, PT ;  /* 0x000010000e00780c */ /* 0x000fe20003f06070 */
[----:B--2---:R0:W-:Y:S04]  /*11f0*/  STS.U16 [R17], R36 ;  /* 0x0000002411007388 */ /* 0x0041e80000000400 */
[----:B----4-:R0:W-:Y:S08]  /*1200*/  STS.U16 [R16], R15 ;  /* 0x0000000f10007388 */ /* 0x0101f00000000400 */
[----:B------:R-:W-:Y:S05]  /*1210*/  @!P0 BRA `(.L_x_18) ;  /* 0xfffffffc00048947 */ /* 0x000fea000383ffff */
[----:B------:R-:W-:Y:S05]  /*1220*/  BSYNC.RECONVERGENT B0 ;  /* 0x0000000000007941 */ /* 0x000fea0003800200 */
.L_x_17:
[----:B------:R-:W1:Y:S01]  /*1230*/  S2R R14, SR_LANEID ;  /* 0x00000000000e7919 */ /* 0x000e620000000000 */
[----:B------:R-:W-:Y:S01]  /*1240*/  UIADD3 UR4, UPT, UPT, UR4, 0x20, URZ ;  /* 0x0000002004047890 */ /* 0x000fe2000fffe0ff */
[----:B------:R-:W-:Y:S05]  /*1250*/  BAR.SYNC.DEFER_BLOCKING 0x0 ;  /* 0x0000000000007b1d */ /* 0x000fea0000010000 */
[----:B------:R-:W-:Y:S02]  /*1260*/  ISETP.LE.AND P0, PT, R32, UR4, PT ;  /* 0x0000000420007c0c */ /* 0x000fe4000bf03270 */
[----:B-1----:R-:W-:Y:S02]  /*1270*/  SHF.R.U32.HI R12, RZ, 0x3, R14 ;  /* 0x00000003ff0c7819 */ /* 0x002fe4000001160e */
[----:B------:R-:W-:-:S02]  /*1280*/  LOP3.LUT R13, R14, 0x7, RZ, 0xc0, !PT ;  /* 0x000000070e0d7812 */ /* 0x000fc400078ec0ff */
[----:B------:R-:W-:Y:S01]  /*1290*/  SHF.R.U32.HI R14, RZ, 0x4, R14 ;  /* 0x00000004ff0e7819 */ /* 0x000fe2000001160e */
[----:B------:R-:W-:-:S04]  /*12a0*/  IMAD.SHL.U32 R12, R12, 0x8, RZ ;  /* 0x000000080c0c7824 */ /* 0x000fc800078e00ff */
[----:B------:R-:W-:Y:S01]  /*12b0*/  IMAD.SHL.U32 R14, R14, 0x8, RZ ;  /* 0x000000080e0e7824 */ /* 0x000fe200078e00ff */
[----:B------:R-:W-:-:S05]  /*12c0*/  LOP3.LUT R13, R12, 0x8, R13, 0xe2, !PT ;  /* 0x000000080c0d7812 */ /* 0x000fca00078ee20d */
[C-C-:B------:R-:W-:Y:S02]  /*12d0*/  IMAD R35, R13.reuse, 0x20, R14.reuse ;  /* 0x000000200d237824 */ /* 0x140fe400078e020e */
[----:B0-----:R-:W-:Y:S02]  /*12e0*/  IMAD R33, R13, 0x80, R14 ;  /* 0x000000800d217824 */ /* 0x001fe400078e020e */
[----:B------:R-:W-:Y:S02]  /*12f0*/  IMAD.U32 R36, R35, 0x2, R28 ;  /* 0x0000000223247824 */ /* 0x000fe400078e001c */
[----:B------:R-:W-:-:S03]  /*1300*/  IMAD.U32 R34, R33, 0x2, R0 ;  /* 0x0000000221227824 */ /* 0x000fc600078e0000 */
[----:B------:R-:W-:Y:S04]  /*1310*/  LDSM.16.M88.4 R12, [R36] ;  /* 0x00000000240c783b */ /* 0x000fe80000000200 */
[----:B------:R-:W0:Y:S02]  /*1320*/  LDSM.16.MT88.4 R16, [R34] ;  /* 0x000000002210783b */ /* 0x000e240000004200 */
[----:B0-----:R-:W-:Y:S01]  /*1330*/  HMMA.16816.F32 R4, R12, R16, R4 ;  /* 0x000000100c04723c */ /* 0x001fe20000001804 */
[----:B------:R-:W-:-:S04]  /*1340*/  VIADD R16, R0, 0x1000 ;  /* 0x0000100000107836 */ /* 0x000fc80000000000 */
[----:B------:R-:W-:Y:S02]  /*1350*/  IMAD.U32 R33, R33, 0x2, R16 ;  /* 0x0000000221217824 */ /* 0x000fe400078e0010 */
[----:B------:R-:W-:Y:S01]  /*1360*/  VIADD R16, R28, 0x20 ;  /* 0x000000201c107836 */ /* 0x000fe20000000000 */
[----:B------:R-:W-:Y:S02]  /*1370*/  HMMA.16816.F32 R8, R12, R18, R8 ;  /* 0x000000120c08723c */ /* 0x000fe40000001808 */
[----:B------:R-:W-:Y:S01]  /*1380*/  LDSM.16.MT88.4 R12, [R33] ;  /* 0x00000000210c783b */ /* 0x000fe20000004200 */
[----:B------:R-:W-:-:S06]  /*1390*/  IMAD.U32 R16, R35, 0x2, R16 ;  /* 0x0000000223107824 */ /* 0x000fcc00078e0010 */
[----:B------:R-:W0:Y:S03]  /*13a0*/  LDSM.16.M88.4 R16, [R16] ;  /* 0x000000001010783b */ /* 0x000e260000000200 */
[C---:B0-----:R-:W-:Y:S08]  /*13b0*/  HMMA.16816.F32 R4, R16.reuse, R12, R4 ;  /* 0x0000000c1004723c */ /* 0x041ff00000001804 */
[----:B------:R-:W-:Y:S01]  /*13c0*/  HMMA.16816.F32 R8, R16, R14, R8 ;  /* 0x0000000e1008723c */ /* 0x000fe20000001808 */
[----:B------:R-:W-:Y:S06]  /*13d0*/  BAR.SYNC.DEFER_BLOCKING 0x0 ;  /* 0x0000000000007b1d */ /* 0x000fec0000010000 */
[----:B------:R-:W-:-:S13]  /*13e0*/  @!P0 BRA `(.L_x_19) ;  /* 0xffffffec00cc8947 */ /* 0x000fda000383ffff */
.L_x_0:
[----:B------:R-:W0:Y:S01]  /*13f0*/  LDC R2, c[0x0][0x398] ;  /* 0x0000e600ff027b82 */ /* 0x000e220000000800 */
[----:B------:R-:W1:Y:S01]  /*1400*/  LDCU UR8, c[0x0][0x388] ;  /* 0x00007100ff0877ac */ /* 0x000e620008000800 */
[----:B0-----:R-:W-:-:S04]  /*1410*/  ISETP.GE.AND P0, PT, R29, R2, PT ;  /* 0x000000021d00720c */ /* 0x001fc80003f06270 */
[----:B-1----:R-:W-:-:S13]  /*1420*/  ISETP.GE.OR P0, PT, R31, UR8, P0 ;  /* 0x000000081f007c0c */ /* 0x002fda0008706670 */
[----:B------:R-:W-:Y:S05]  /*1430*/  @P0 EXIT ;  /* 0x000000000000094d */ /* 0x000fea0003800000 */
[----:B------:R-:W0:Y:S01]  /*1440*/  S2R R13, SR_LANEID ;  /* 0x00000000000d7919 */ /* 0x000e220000000000 */
[----:B------:R-:W1:Y:S01]  /*1450*/  LDCU.64 UR4, c[0x0][0x3a0] ;  /* 0x00007400ff0477ac */ /* 0x000e620008000a00 */
[----:B------:R-:W-:Y:S01]  /*1460*/  IMAD R0, R31, R2, RZ ;  /* 0x000000021f007224 */ /* 0x000fe200078e02ff */
[----:B------:R-:W-:Y:S01]  /*1470*/  SHF.R.U32.HI R15, RZ, 0x1, R2 ;  /* 0x00000001ff0f7819 */ /* 0x000fe20000011602 */
[----:B------:R-:W-:Y:S01]  /*1480*/  IMAD.MOV.U32 R3, RZ, RZ, RZ ;  /* 0x000000ffff037224 */ /* 0x000fe200078e00ff */
[----:B------:R-:W-:Y:S02]  /*1490*/  F2FP.F16.F32.PACK_AB R5, R5, R4 ;  /* 0x000000040505723e */ /* 0x000fe400000000ff */
[----:B------:R-:W-:Y:S02]  /*14a0*/  IADD3 R29, P0, PT, R29, R0, RZ ;  /* 0x000000001d1d7210 */ /* 0x000fe40007f1e0ff */
[----:B------:R-:W-:Y:S02]  /*14b0*/  F2FP.F16.F32.PACK_AB R7, R7, R6 ;  /* 0x000000060707723e */ /* 0x000fe400000000ff */
[----:B------:R-:W-:-:S02]  /*14c0*/  LEA.HI.X.SX32 R0, R0, RZ, 0x1, P0 ;  /* 0x000000ff00007211 */ /* 0x000fc400000f0eff */
[----:B------:R-:W-:Y:S02]  /*14d0*/  F2FP.F16.F32.PACK_AB R9, R9, R8 ;  /* 0x000000080909723e */ /* 0x000fe400000000ff */
[----:B------:R-:W-:Y:S02]  /*14e0*/  F2FP.F16.F32.PACK_AB R11, R11, R10 ;  /* 0x0000000a0b0b723e */ /* 0x000fe400000000ff */
[----:B-1----:R-:W-:Y:S02]  /*14f0*/  LEA R17, P0, R29, UR4, 0x1 ;  /* 0x000000041d117c11 */ /* 0x002fe4000f8008ff */
[----:B0-----:R-:W-:Y:S02]  /*1500*/  LOP3.LUT R2, R13, 0x3, RZ, 0xc0, !PT ;  /* 0x000000030d027812 */ /* 0x001fe400078ec0ff */
[----:B------:R-:W-:-:S05]  /*1510*/  SHF.R.U32.HI R13, RZ, 0x2, R13 ;  /* 0x00000002ff0d7819 */ /* 0x000fca000001160d */
[----:B------:R-:W-:Y:S01]  /*1520*/  IMAD.WIDE.U32 R2, R13, R15, R2 ;  /* 0x0000000f0d027225 */ /* 0x000fe200078e0002 */
[----:B------:R-:W-:Y:S02]  /*1530*/  LEA.HI.X R13, R29, UR5, R0, 0x1, P0 ;  /* 0x000000051d0d7c11 */ /* 0x000fe400080f0c00 */
[----:B------:R-:W-:-:S04]  /*1540*/  LEA R12, P0, R2, R17, 0x2 ;  /* 0x00000011020c7211 */ /* 0x000fc800078010ff */
[----:B------:R-:W-:-:S03]  /*1550*/  LEA.HI.X R13, R2, R13, R3, 0x2, P0 ;  /* 0x0000000d020d7211 */ /* 0x000fc600000f1403 */
[----:B------:R-:W-:Y:S02]  /*1560*/  IMAD.WIDE.U32 R2, R15, 0x20, R12 ;  /* 0x000000200f027825 */ /* 0x000fe400078e000c */
[----:B------:R-:W-:Y:S04]  /*1570*/  STG.E desc[UR12][R12.64], R5 ;  /* 0x000000050c007986 */ /* 0x000fe8000c10190c */
[----:B------:R-:W-:Y:S04]  /*1580*/  STG.E desc[UR12][R2.64], R7 ;  /* 0x0000000702007986 */ /* 0x000fe8000c10190c */
[----:B------:R-:W-:Y:S04]  /*1590*/  STG.E desc[UR12][R12.64+0x10], R9 ;  /* 0x000010090c007986 */ /* 0x000fe8000c10190c */
[----:B------:R-:W-:Y:S01]  /*15a0*/  STG.E desc[UR12][R2.64+0x10], R11 ;  /* 0x0000100b02007986 */ /* 0x000fe2000c10190c */
[----:B------:R-:W-:Y:S05]  /*15b0*/  EXIT ;  /* 0x000000000000794d */ /* 0x000fea0003800000 */
        .weak           $__internal_0_$__cuda_sm20_div_u16
        .type           $__internal_0_$__cuda_sm20_div_u16,@function
        .size           $__internal_0_$__cuda_sm20_div_u16,(.L_x_21 - $__internal_0_$__cuda_sm20_div_u16)
$__internal_0_$__cuda_sm20_div_u16:
[----:B------:R-:W0:Y:S01]  /*15c0*/  I2F.U16 R11, R3 ;  /* 0x00000003000b7306 */ /* 0x000e220000101000 */
[----:B------:R-:W-:Y:S01]  /*15d0*/  IMAD.MOV.U32 R12, RZ, RZ, 0x4b800000 ;  /* 0x4b800000ff0c7424 */ /* 0x000fe200078e00ff */
[----:B------:R-:W-:Y:S02]  /*15e0*/  I2FP.F32.U32.RZ R2, R2 ;  /* 0x0000000200027245 */ /* 0x000fe4000020d000 */
[C---:B0-----:R-:W-:Y:S02]  /*15f0*/  FSETP.GEU.AND P1, PT, |R11|.reuse, 1.175494350822287508e-38, PT ;  /* 0x008000000b00780b */ /* 0x041fe40003f2e200 */
[----:B------:R-:W-:Y:S02]  /*1600*/  FSETP.GT.AND P0, PT, |R11|, 8.50705917302346158658e+37, PT ;  /* 0x7e8000000b00780b */ /* 0x000fe40003f04200 */
[----:B------:R-:W-:-:S04]  /*1610*/  FSEL R12, R12, 1, !P1 ;  /* 0x3f8000000c0c7808 */ /* 0x000fc80004800000 */
[----:B------:R-:W-:Y:S02]  /*1620*/  FSEL R12, R12, 0.25, !P0 ;  /* 0x3e8000000c0c7808 */ /* 0x000fe40004000000 */
[----:B------:R-:W-:Y:S01]  /*1630*/  ISETP.NE.U32.AND P0, PT, R3, RZ, PT ;  /* 0x000000ff0300720c */ /* 0x000fe20003f05070 */
[----:B------:R-:W-:Y:S02]  /*1640*/  IMAD.MOV.U32 R3, RZ, RZ, 0x0 ;  /* 0x00000000ff037424 */ /* 0x000fe400078e00ff */
[----:B------:R-:W-:-:S06]  /*1650*/  FMUL R11, R11, R12 ;  /* 0x0000000c0b0b7220 */ /* 0x000fcc0000400000 */
[----:B------:R-:W0:Y:S02]  /*1660*/  MUFU.RCP R11, R11 ;  /* 0x0000000b000b7308 */ /* 0x000e240000001000 */
[----:B0-----:R-:W-:-:S04]  /*1670*/  FMUL R12, R12, R11 ;  /* 0x0000000b0c0c7220 */ /* 0x001fc80000400000 */
[----:B------:R-:W-:-:S04]  /*1680*/  VIADD R13, R12, 0x2 ;  /* 0x000000020c0d7836 */ /* 0x000fc80000000000 */
[----:B------:R-:W-:Y:S01]  /*1690*/  FMUL.RZ R13, R2, R13 ;  /* 0x0000000d020d7220 */ /* 0x000fe2000040c000 */
[----:B------:R-:W-:-:S05]  /*16a0*/  IMAD.MOV.U32 R2, RZ, RZ, R14 ;  /* 0x000000ffff027224 */ /* 0x000fca00078e000e */
[----:B------:R-:W0:Y:S02]  /*16b0*/  F2I.U32.TRUNC.NTZ R13, R13 ;  /* 0x0000000d000d7305 */ /* 0x000e24000020f000 */
[----:B0-----:R-:W-:Y:S01]  /*16c0*/  LOP3.LUT R20, R13, 0xffff, RZ, 0xc0, !PT ;  /* 0x0000ffff0d147812 */ /* 0x001fe200078ec0ff */
[----:B------:R-:W-:Y:S01]  /*16d0*/  @!P0 IMAD.MOV.U32 R20, RZ, RZ, -0x1 ;  /* 0xffffffffff148424 */ /* 0x000fe200078e00ff */
[----:B------:R-:W-:Y:S06]  /*16e0*/  RET.REL.NODEC R2 `(_Z21fp16_gemm_wmma_kernelILi128ELi128ELi32EEvPK6__halfiiS2_iPS0_) ;  /* 0xffffffe802447950 */ /* 0x000fec0003c3ffff */
.L_x_20:
[----:B------:R-:W-:-:S00]  /*16f0*/  BRA `(.L_x_20) ;  /* 0xfffffffc00fc7947 */ /* 0x000fc0000383ffff */
[----:B------:R-:W-:-:S00]  /*1700*/  NOP ;  /* 0x0000000000007918 */ /* 0x000fc00000000000 */
[----:B------:R-:W-:-:S00]  /*1710*/  NOP ;  /* 0x0000000000007918 */ /* 0x000fc00000000000 */
[----:B------:R-:W-:-:S00]  /*1720*/  NOP ;  /* 0x0000000000007918 */ /* 0x000fc00000000000 */
[----:B------:R-:W-:-:S00]  /*1730*/  NOP ;  /* 0x0000000000007918 */ /* 0x000fc00000000000 */
[----:B------:R-:W-:-:S00]  /*1740*/  NOP ;  /* 0x0000000000007918 */ /* 0x000fc00000000000 */
[----:B------:R-:W-:-:S00]  /*1750*/  NOP ;  /* 0x0000000000007918 */ /* 0x000fc00000000000 */
[----:B------:R-:W-:-:S00]  /*1760*/  NOP ;  /* 0x0000000000007918 */ /* 0x000fc00000000000 */
[----:B------:R-:W-:-:S00]  /*1770*/  NOP ;  /* 0x0000000000007918 */ /* 0x000fc00000000000 */
.L_x_21:


//--------------------- .nv.shared._Z21fp16_gemm_wmma_kernelILi128ELi128ELi32EEvPK6__halfiiS2_iPS0_ --------------------------
	.section	.nv.shared._Z21fp16_gemm_wmma_kernelILi128ELi128ELi32EEvPK6__halfiiS2_iPS0_,"aw",@nobits
	.sectionflags	@""
	.align	2
.nv.shared._Z21fp16_gemm_wmma_kernelILi128ELi128ELi32EEvPK6__halfiiS2_iPS0_:
	.zero		17408


//--------------------- .nv.shared.reserved.0     --------------------------
	.section	.nv.shared.reserved.0,"aw",@nobits
	.weak		__nv_reservedSMEM_offset_0_alias
	.size		__nv_reservedSMEM_offset_0_alias, 0, 64
	.other		__nv_reservedSMEM_offset_0_alias,@"STO_CUDA_RESERVED_SHARED STV_DEFAULT"
__nv_reservedSMEM_offset_0_alias:
	.zero		0
	.zero		64


//--------------------- .nv.constant0._Z21fp16_gemm_wmma_kernelILi128ELi128ELi32EEvPK6__halfiiS2_iPS0_ --------------------------
	.section	.nv.constant0._Z21fp16_gemm_wmma_kernelILi128ELi128ELi32EEvPK6__halfiiS2_iPS0_,"a",@progbits
	.sectionflags	@""
	.align	4
.nv.constant0._Z21fp16_gemm_wmma_kernelILi128ELi128ELi32EEvPK6__halfiiS2_iPS0_:
	.zero		936


//--------------------- SYMBOLS --------------------------

	.type		.nv.reservedSmem.offset0,@object
	.size		.nv.reservedSmem.offset0,0x4
	.type		.nv.reservedSmem.cap,@object
	.size		.nv.reservedSmem.cap,0x4
